// auto-generated by cutlass_sweep.gemm — config: {"arch": "sm_100", "cluster_m": 1, "cluster_n": 1, "dtype": "e4m3", "dtype_b": "e4m3", "layout": "nt", "stages": 0, "tile_k": 256, "tile_m": 64, "tile_n": 176}
#include "cutlass/cutlass.h"
#include "cutlass/gemm/collective/collective_builder.hpp"
#include "cutlass/gemm/device/gemm_universal_adapter.h"
#include "cutlass/gemm/kernel/gemm_universal.hpp"
#include "cutlass/epilogue/collective/collective_builder.hpp"

using ElemA = cutlass::float_e4m3_t;
using ElemB = cutlass::float_e4m3_t;
using ElemCD = cutlass::float_e4m3_t;
using Acc  = float;
using TileShape    = cute::Shape<cute::_64, cute::_176, cute::_256>;
using ClusterShape = cute::Shape<cute::_1, cute::_1, cute::_1>;

using CollectiveEpilogue = typename cutlass::epilogue::collective::CollectiveBuilder<
    cutlass::arch::Sm100, cutlass::arch::OpClassTensorOp,
    TileShape, ClusterShape,
    cutlass::epilogue::collective::EpilogueTileAuto,
    Acc, Acc,
    ElemCD, cutlass::layout::RowMajor, 128 / cutlass::sizeof_bits<ElemCD>::value,
    ElemCD, cutlass::layout::RowMajor, 128 / cutlass::sizeof_bits<ElemCD>::value,
    cutlass::epilogue::collective::EpilogueScheduleAuto
  >::CollectiveOp;

using CollectiveMainloop = typename cutlass::gemm::collective::CollectiveBuilder<
    cutlass::arch::Sm100, cutlass::arch::OpClassTensorOp,
    ElemA, cutlass::layout::RowMajor, 128 / cutlass::sizeof_bits<ElemA>::value,
    ElemB, cutlass::layout::ColumnMajor, 128 / cutlass::sizeof_bits<ElemB>::value,
    Acc,
    TileShape, ClusterShape,
    cutlass::gemm::collective::StageCountAutoCarveout<static_cast<int>(sizeof(typename CollectiveEpilogue::SharedStorage))>,
    cutlass::gemm::collective::KernelScheduleAuto
  >::CollectiveOp;

using GemmKernel = cutlass::gemm::kernel::GemmUniversal<
    cute::Shape<int,int,int,int>,
    CollectiveMainloop,
    CollectiveEpilogue
>;
using Gemm = cutlass::gemm::device::GemmUniversalAdapter<GemmKernel>;

// Force the device kernel symbol into the cubin without needing a host main.
auto* _anchor = &cutlass::device_kernel<GemmKernel>;


// ===== COMPILED SASS (sm_100a) =====

	.target	sm_100a

	.elftype	@"ET_EXEC"


//--------------------- .note.nv.tkinfo           --------------------------
	.section	.note.nv.tkinfo,"",@"SHT_NOTE"
	.sectionflags	@"SHF_NOTE_NV_TKINFO"
	.tkinfo
        /*0018*/ 	.word	0x00000002
        /*0030*/ 	.string	""
        /*0030*/ 	.string	"ptxas"
        /*0030*/ 	.string	"Cuda compilation tools, release 13.0, V13.0.88"
        /*0030*/ 	.string	"Build cuda_13.0.r13.0/compiler.36424714_0"
        /*0030*/ 	.string	"-arch sm_100a -m 64 "



//--------------------- .note.nv.cuinfo           --------------------------
	.section	.note.nv.cuinfo,"",@"SHT_NOTE"
	.sectionflags	@"SHF_NOTE_NV_CUINFO"
        /*0018*/ 	.short	0x0002
        /*001a*/ 	.short	0x0064
        /*001c*/ 	.short	0x0082
	.zero		2


//--------------------- .nv.info                  --------------------------
	.section	.nv.info,"",@"SHT_CUDA_INFO"
	.align	4


	//----- nvinfo : EIATTR_REGCOUNT
	.align		4
        /*0000*/ 	.byte	0x04, 0x2f
        /*0002*/ 	.short	(.L_16 - .L_15)
	.align		4
.L_15:
        /*0004*/ 	.word	index@(_ZN7cutlass13device_kernelINS_4gemm6kernel13GemmUniversalIN4cute5tupleIJiiiiEEENS1_10collective13CollectiveMmaINS1_35MainloopSm100TmaUmmaWarpSpecializedILi3ELi2ELi4ENS5_IJNS4_1CILi1EEESB_SB_EEEEENS5_IJNSA_ILi64EEENSA_ILi176EEENSA_ILi256EEEEEENS_12float_e4m3_tENS5_IJlSB_lEEESI_SJ_NS4_8TiledMMAINS4_8MMA_AtomIJNS4_10MMA_TraitsINS4_19SM100_MMA_F8F6F4_SSEJSI_SI_fSE_SF_NS4_17integral_constantINS4_4UMMA5MajorELSQ_0EEESR_NSO_INSP_7ScaleInELSS_0EEEST_EEEEEENS4_6LayoutISC_NS5_IJNSA_ILi0EEESX_SX_EEEEENS5_IJNS4_10UnderscoreES10_S10_EEEEENS4_13SM90_TMA_LOADENS4_14ComposedLayoutINS4_7SwizzleILi3ELi4ELi3EEENS4_18smem_ptr_flag_bitsILi8EEENSW_INS5_IJNSA_ILi8EEENSA_ILi128EEEEEENS5_IJS1A_SB_EEEEEEEvNS4_8identityES13_S1E_vS1F_EENS_8epilogue10collective18CollectiveEpilogueINS1H_23Sm100TmaWarpSpecializedILi1ELi1ELi88ELb0ELb0EEEJSH_NS5_IJNSW_ISE_SB_EENSW_ISF_SB_EEEEESI_SJ_SI_SJ_NS1H_6fusion15FusionCallbacksIS1L_NS1P_17LinearCombinationISI_fSI_fLNS_15FloatRoundStyleE2EEESH_S1O_JEEENS4_5SM1004TMEM4LOAD25SM100_TMEM_LOAD_16dp32b8xES13_NS14_INS15_ILi0ELi4ELi3EEES18_NSW_INS5_IJS19_NSA_ILi16EEEEEENS5_IJS20_SB_EEEEEEENS4_39AutoVectorizingCopyWithAssumedAlignmentILi128EEENS4_14SM90_TMA_STOREES24_S26_S26_EEEvvEEEEvNT_6ParamsE)
        /*0008*/ 	.word	0x000000d4


	//----- nvinfo : EIATTR_FRAME_SIZE
	.align		4
.L_16:
        /*000c*/ 	.byte	0x04, 0x11
        /*000e*/ 	.short	(.L_18 - .L_17)
	.align		4
.L_17:
        /*0010*/ 	.word	index@($__internal_2_$__cuda_sm10x_tcgen05_guardrail_trap_unallocated_columns_being_dealloced)
        /*0014*/ 	.word	0x00000000


	//----- nvinfo : EIATTR_FRAME_SIZE
	.align		4
.L_18:
        /*0018*/ 	.byte	0x04, 0x11
        /*001a*/ 	.short	(.L_20 - .L_19)
	.align		4
.L_19:
        /*001c*/ 	.word	index@($__internal_1_$__cuda_sm10x_tcgen05_guardrail_trap_phase_invalid_during_alloc)
        /*0020*/ 	.word	0x00000000


	//----- nvinfo : EIATTR_FRAME_SIZE
	.align		4
.L_20:
        /*0024*/ 	.byte	0x04, 0x11
        /*0026*/ 	.short	(.L_22 - .L_21)
	.align		4
.L_21:
        /*0028*/ 	.word	index@($__internal_0_$__cuda_sm10x_tcgen05_guardrail_trap_col_being_dealloced_not_returned_by_alloc)
        /*002c*/ 	.word	0x00000000


	//----- nvinfo : EIATTR_FRAME_SIZE
	.align		4
.L_22:
        /*0030*/ 	.byte	0x04, 0x11
        /*0032*/ 	.short	(.L_24 - .L_23)
	.align		4
.L_23:
        /*0034*/ 	.word	index@(_ZN7cutlass13device_kernelINS_4gemm6kernel13GemmUniversalIN4cute5tupleIJiiiiEEENS1_10collective13CollectiveMmaINS1_35MainloopSm100TmaUmmaWarpSpecializedILi3ELi2ELi4ENS5_IJNS4_1CILi1EEESB_SB_EEEEENS5_IJNSA_ILi64EEENSA_ILi176EEENSA_ILi256EEEEEENS_12float_e4m3_tENS5_IJlSB_lEEESI_SJ_NS4_8TiledMMAINS4_8MMA_AtomIJNS4_10MMA_TraitsINS4_19SM100_MMA_F8F6F4_SSEJSI_SI_fSE_SF_NS4_17integral_constantINS4_4UMMA5MajorELSQ_0EEESR_NSO_INSP_7ScaleInELSS_0EEEST_EEEEEENS4_6LayoutISC_NS5_IJNSA_ILi0EEESX_SX_EEEEENS5_IJNS4_10UnderscoreES10_S10_EEEEENS4_13SM90_TMA_LOADENS4_14ComposedLayoutINS4_7SwizzleILi3ELi4ELi3EEENS4_18smem_ptr_flag_bitsILi8EEENSW_INS5_IJNSA_ILi8EEENSA_ILi128EEEEEENS5_IJS1A_SB_EEEEEEEvNS4_8identityES13_S1E_vS1F_EENS_8epilogue10collective18CollectiveEpilogueINS1H_23Sm100TmaWarpSpecializedILi1ELi1ELi88ELb0ELb0EEEJSH_NS5_IJNSW_ISE_SB_EENSW_ISF_SB_EEEEESI_SJ_SI_SJ_NS1H_6fusion15FusionCallbacksIS1L_NS1P_17LinearCombinationISI_fSI_fLNS_15FloatRoundStyleE2EEESH_S1O_JEEENS4_5SM1004TMEM4LOAD25SM100_TMEM_LOAD_16dp32b8xES13_NS14_INS15_ILi0ELi4ELi3EEES18_NSW_INS5_IJS19_NSA_ILi16EEEEEENS5_IJS20_SB_EEEEEEENS4_39AutoVectorizingCopyWithAssumedAlignmentILi128EEENS4_14SM90_TMA_STOREES24_S26_S26_EEEvvEEEEvNT_6ParamsE)
        /*0038*/ 	.word	0x00000000


	//----- nvinfo : EIATTR_MIN_STACK_SIZE
	.align		4
.L_24:
        /*003c*/ 	.byte	0x04, 0x12
        /*003e*/ 	.short	(.L_26 - .L_25)
	.align		4
.L_25:
        /*0040*/ 	.word	index@(_ZN7cutlass13device_kernelINS_4gemm6kernel13GemmUniversalIN4cute5tupleIJiiiiEEENS1_10collective13CollectiveMmaINS1_35MainloopSm100TmaUmmaWarpSpecializedILi3ELi2ELi4ENS5_IJNS4_1CILi1EEESB_SB_EEEEENS5_IJNSA_ILi64EEENSA_ILi176EEENSA_ILi256EEEEEENS_12float_e4m3_tENS5_IJlSB_lEEESI_SJ_NS4_8TiledMMAINS4_8MMA_AtomIJNS4_10MMA_TraitsINS4_19SM100_MMA_F8F6F4_SSEJSI_SI_fSE_SF_NS4_17integral_constantINS4_4UMMA5MajorELSQ_0EEESR_NSO_INSP_7ScaleInELSS_0EEEST_EEEEEENS4_6LayoutISC_NS5_IJNSA_ILi0EEESX_SX_EEEEENS5_IJNS4_10UnderscoreES10_S10_EEEEENS4_13SM90_TMA_LOADENS4_14ComposedLayoutINS4_7SwizzleILi3ELi4ELi3EEENS4_18smem_ptr_flag_bitsILi8EEENSW_INS5_IJNSA_ILi8EEENSA_ILi128EEEEEENS5_IJS1A_SB_EEEEEEEvNS4_8identityES13_S1E_vS1F_EENS_8epilogue10collective18CollectiveEpilogueINS1H_23Sm100TmaWarpSpecializedILi1ELi1ELi88ELb0ELb0EEEJSH_NS5_IJNSW_ISE_SB_EENSW_ISF_SB_EEEEESI_SJ_SI_SJ_NS1H_6fusion15FusionCallbacksIS1L_NS1P_17LinearCombinationISI_fSI_fLNS_15FloatRoundStyleE2EEESH_S1O_JEEENS4_5SM1004TMEM4LOAD25SM100_TMEM_LOAD_16dp32b8xES13_NS14_INS15_ILi0ELi4ELi3EEES18_NSW_INS5_IJS19_NSA_ILi16EEEEEENS5_IJS20_SB_EEEEEEENS4_39AutoVectorizingCopyWithAssumedAlignmentILi128EEENS4_14SM90_TMA_STOREES24_S26_S26_EEEvvEEEEvNT_6ParamsE)
        /*0044*/ 	.word	0x00000000
.L_26:


//--------------------- .nv.compat                --------------------------
	.section	.nv.compat,"",@"SHT_CUDA_COMPAT_INFO"
	.align	4
        /*0000*/ 	.byte	0x02, 0x09, 0x01, 0x00, 0x02, 0x02, 0x02, 0x00, 0x02, 0x05, 0x05, 0x00, 0x03, 0x07, 0x01, 0x01
        /*0010*/ 	.byte	0x02, 0x03, 0x01, 0x00, 0x02, 0x06, 0x01, 0x00, 0x04, 0x0b, 0x08, 0x00, 0x09, 0x00, 0x00, 0x00
        /*0020*/ 	.byte	0x00, 0x00, 0x00, 0x00


//--------------------- .nv.info._ZN7cutlass13device_kernelINS_4gemm6kernel13GemmUniversalIN4cute5tupleIJiiiiEEENS1_10collective13CollectiveMmaINS1_35MainloopSm100TmaUmmaWarpSpecializedILi3ELi2ELi4ENS5_IJNS4_1CILi1EEESB_SB_EEEEENS5_IJNSA_ILi64EEENSA_ILi176EEENSA_ILi256EEEEEENS_12float_e4m3_tENS5_IJlSB_lEEESI_SJ_NS4_8TiledMMAINS4_8MMA_AtomIJNS4_10MMA_TraitsINS4_19SM100_MMA_F8F6F4_SSEJSI_SI_fSE_SF_NS4_17integral_constantINS4_4UMMA5MajorELSQ_0EEESR_NSO_INSP_7ScaleInELSS_0EEEST_EEEEEENS4_6LayoutISC_NS5_IJNSA_ILi0EEESX_SX_EEEEENS5_IJNS4_10UnderscoreES10_S10_EEEEENS4_13SM90_TMA_LOADENS4_14ComposedLayoutINS4_7SwizzleILi3ELi4ELi3EEENS4_18smem_ptr_flag_bitsILi8EEENSW_INS5_IJNSA_ILi8EEENSA_ILi128EEEEEENS5_IJS1A_SB_EEEEEEEvNS4_8identityES13_S1E_vS1F_EENS_8epilogue10collective18CollectiveEpilogueINS1H_23Sm100TmaWarpSpecializedILi1ELi1ELi88ELb0ELb0EEEJSH_NS5_IJNSW_ISE_SB_EENSW_ISF_SB_EEEEESI_SJ_SI_SJ_NS1H_6fusion15FusionCallbacksIS1L_NS1P_17LinearCombinationISI_fSI_fLNS_15FloatRoundStyleE2EEESH_S1O_JEEENS4_5SM1004TMEM4LOAD25SM100_TMEM_LOAD_16dp32b8xES13_NS14_INS15_ILi0ELi4ELi3EEES18_NSW_INS5_IJS19_NSA_ILi16EEEEEENS5_IJS20_SB_EEEEEEENS4_39AutoVectorizingCopyWithAssumedAlignmentILi128EEENS4_14SM90_TMA_STOREES24_S26_S26_EEEvvEEEEvNT_6ParamsE --------------------------
	.section	.nv.info._ZN7cutlass13device_kernelINS_4gemm6kernel13GemmUniversalIN4cute5tupleIJiiiiEEENS1_10collective13CollectiveMmaINS1_35MainloopSm100TmaUmmaWarpSpecializedILi3ELi2ELi4ENS5_IJNS4_1CILi1EEESB_SB_EEEEENS5_IJNSA_ILi64EEENSA_ILi176EEENSA_ILi256EEEEEENS_12float_e4m3_tENS5_IJlSB_lEEESI_SJ_NS4_8TiledMMAINS4_8MMA_AtomIJNS4_10MMA_TraitsINS4_19SM100_MMA_F8F6F4_SSEJSI_SI_fSE_SF_NS4_17integral_constantINS4_4UMMA5MajorELSQ_0EEESR_NSO_INSP_7ScaleInELSS_0EEEST_EEEEEENS4_6LayoutISC_NS5_IJNSA_ILi0EEESX_SX_EEEEENS5_IJNS4_10UnderscoreES10_S10_EEEEENS4_13SM90_TMA_LOADENS4_14ComposedLayoutINS4_7SwizzleILi3ELi4ELi3EEENS4_18smem_ptr_flag_bitsILi8EEENSW_INS5_IJNSA_ILi8EEENSA_ILi128EEEEEENS5_IJS1A_SB_EEEEEEEvNS4_8identityES13_S1E_vS1F_EENS_8epilogue10collective18CollectiveEpilogueINS1H_23Sm100TmaWarpSpecializedILi1ELi1ELi88ELb0ELb0EEEJSH_NS5_IJNSW_ISE_SB_EENSW_ISF_SB_EEEEESI_SJ_SI_SJ_NS1H_6fusion15FusionCallbacksIS1L_NS1P_17LinearCombinationISI_fSI_fLNS_15FloatRoundStyleE2EEESH_S1O_JEEENS4_5SM1004TMEM4LOAD25SM100_TMEM_LOAD_16dp32b8xES13_NS14_INS15_ILi0ELi4ELi3EEES18_NSW_INS5_IJS19_NSA_ILi16EEEEEENS5_IJS20_SB_EEEEEEENS4_39AutoVectorizingCopyWithAssumedAlignmentILi128EEENS4_14SM90_TMA_STOREES24_S26_S26_EEEvvEEEEvNT_6ParamsE,"",@"SHT_CUDA_INFO"
	.sectionflags	@""
	.align	4


	//----- nvinfo : EIATTR_CUDA_API_VERSION
	.align		4
        /*0000*/ 	.byte	0x04, 0x37
        /*0002*/ 	.short	(.L_28 - .L_27)
.L_27:
        /*0004*/ 	.word	0x00000082


	//----- nvinfo : EIATTR_KPARAM_INFO
	.align		4
.L_28:
        /*0008*/ 	.byte	0x04, 0x17
        /*000a*/ 	.short	(.L_30 - .L_29)
.L_29:
        /*000c*/ 	.word	0x00000000
        /*0010*/ 	.short	0x0000
        /*0012*/ 	.short	0x0000
        /*0014*/ 	.byte	0x00, 0xf0, 0x01, 0x20


	//----- nvinfo : EIATTR_AT_ENTRY_FRAGMENTS
	.align		4
.L_30:
        /*0018*/ 	.byte	0x04, 0x4f
        /*001a*/ 	.short	(.L_32 - .L_31)


	//   ....[0]....
.L_31:
        /*001c*/ 	.word	0x00000006


	//----- nvinfo : EIATTR_RESERVED_SMEM_USED
	.align		4
.L_32:
        /*0020*/ 	.byte	0x01, 0x41
	.zero		2


	//----- nvinfo : EIATTR_SPARSE_MMA_MASK
	.align		4
        /*0024*/ 	.byte	0x03, 0x50
        /*0026*/ 	.short	0x0000


	//----- nvinfo : EIATTR_TCGEN05_1CTA_USED
	.align		4
        /*0028*/ 	.byte	0x01, 0x51
	.zero		2


	//----- nvinfo : EIATTR_MAXREG_COUNT
	.align		4
        /*002c*/ 	.byte	0x03, 0x1b
        /*002e*/ 	.short	0x00ff


	//----- nvinfo : EIATTR_NUM_BARRIERS
	.align		4
        /*0030*/ 	.byte	0x02, 0x4c
        /*0032*/ 	.byte	0x07
	.zero		1


	//----- nvinfo : EIATTR_EXTERNS
	.align		4
        /*0034*/ 	.byte	0x04, 0x0f
        /*0036*/ 	.short	(.L_34 - .L_33)


	//   ....[0]....
	.align		4
.L_33:
        /*0038*/ 	.word	index@(__assertfail)


	//----- nvinfo : EIATTR_MERCURY_ISA_VERSION
	.align		4
.L_34:
        /*003c*/ 	.byte	0x03, 0x5f
        /*003e*/ 	.short	0x0101


	//----- nvinfo : EIATTR_INT_WARP_WIDE_INSTR_OFFSETS
	.align		4
        /*0040*/ 	.byte	0x04, 0x31
        /*0042*/ 	.short	(.L_36 - .L_35)


	//   ....[0]....
.L_35:
        /*0044*/ 	.word	0x00001eb0


	//   ....[1]....
        /*0048*/ 	.word	0x00003a80


	//   ....[2]....
        /*004c*/ 	.word	0x00003aa0


	//   ....[3]....
        /*0050*/ 	.word	0x00003ad0


	//   ....[4]....
        /*0054*/ 	.word	0x00004540


	//   ....[5]....
        /*0058*/ 	.word	0x000045d0


	//   ....[6]....
        /*005c*/ 	.word	0x00004600


	//   ....[7]....
        /*0060*/ 	.word	0x00004640


	//   ....[8]....
        /*0064*/ 	.word	0x000047b0


	//   ....[9]....
        /*0068*/ 	.word	0x00004810


	//   ....[10]....
        /*006c*/ 	.word	0x00004870


	//   ....[11]....
        /*0070*/ 	.word	0x000048d0


	//   ....[12]....
        /*0074*/ 	.word	0x000048f0


	//   ....[13]....
        /*0078*/ 	.word	0x00004910


	//   ....[14]....
        /*007c*/ 	.word	0x00004980


	//   ....[15]....
        /*0080*/ 	.word	0x000049a0


	//----- nvinfo : EIATTR_COOP_GROUP_MASK_REGIDS
	.align		4
.L_36:
        /*0084*/ 	.byte	0x04, 0x29
        /*0086*/ 	.short	(.L_38 - .L_37)


	//   ....[0]....
.L_37:
        /*0088*/ 	.word	0xffffffff


	//   ....[1]....
        /*008c*/ 	.word	0xffffffff


	//   ....[2]....
        /*0090*/ 	.word	0xffffffff


	//   ....[3]....
        /*0094*/ 	.word	0xffffffff


	//   ....[4]....
        /*0098*/ 	.word	0xffffffff


	//   ....[5]....
        /*009c*/ 	.word	0xffffffff


	//   ....[6]....
        /*00a0*/ 	.word	0xffffffff


	//   ....[7]....
        /*00a4*/ 	.word	0xffffffff


	//   ....[8]....
        /*00a8*/ 	.word	0xffffffff


	//   ....[9]....
        /*00ac*/ 	.word	0xffffffff


	//   ....[10]....
        /*00b0*/ 	.word	0xffffffff


	//   ....[11]....
        /*00b4*/ 	.word	0xffffffff


	//   ....[12]....
        /*00b8*/ 	.word	0xffffffff


	//----- nvinfo : EIATTR_COOP_GROUP_INSTR_OFFSETS
	.align		4
.L_38:
        /*00bc*/ 	.byte	0x04, 0x28
        /*00be*/ 	.short	(.L_40 - .L_39)


	//   ....[0]....
.L_39:
        /*00c0*/ 	.word	0x00000090


	//   ....[1]....
        /*00c4*/ 	.word	0x000004c0


	//   ....[2]....
        /*00c8*/ 	.word	0x00000610


	//   ....[3]....
        /*00cc*/ 	.word	0x00000750


	//   ....[4]....
        /*00d0*/ 	.word	0x00000850


	//   ....[5]....
        /*00d4*/ 	.word	0x000009c0


	//   ....[6]....
        /*00d8*/ 	.word	0x00000b60


	//   ....[7]....
        /*00dc*/ 	.word	0x00001d90


	//   ....[8]....
        /*00e0*/ 	.word	0x00002ae0


	//   ....[9]....
        /*00e4*/ 	.word	0x00002cf0


	//   ....[10]....
        /*00e8*/ 	.word	0x00002d20


	//   ....[11]....
        /*00ec*/ 	.word	0x00003960


	//   ....[12]....
        /*00f0*/ 	.word	0x00003b90


	//----- nvinfo : EIATTR_VRC_CTA_INIT_COUNT
	.align		4
.L_40:
        /*00f4*/ 	.byte	0x02, 0x4a
        /*00f6*/ 	.byte	0x80
	.zero		1


	//----- nvinfo : EIATTR_SYSCALL_OFFSETS
	.align		4
        /*00f8*/ 	.byte	0x04, 0x46
        /*00fa*/ 	.short	(.L_42 - .L_41)


	//   ....[0]....
.L_41:
        /*00fc*/ 	.word	0x00005b10


	//   ....[1]....
        /*0100*/ 	.word	0x00005c90


	//   ....[2]....
        /*0104*/ 	.word	0x00005e10


	//   ....[3]....
        /*0108*/ 	.word	0x00005f90


	//   ....[4]....
        /*010c*/ 	.word	0x00006110


	//   ....[5]....
        /*0110*/ 	.word	0x00006290


	//   ....[6]....
        /*0114*/ 	.word	0x00006410


	//   ....[7]....
        /*0118*/ 	.word	0x00006590


	//   ....[8]....
        /*011c*/ 	.word	0x00006710


	//   ....[9]....
        /*0120*/ 	.word	0x00006890


	//   ....[10]....
        /*0124*/ 	.word	0x00006a10


	//----- nvinfo : EIATTR_MBARRIER_INSTR_OFFSETS
	.align		4
.L_42:
        /*0128*/ 	.byte	0x04, 0x39
        /*012a*/ 	.short	(.L_44 - .L_43)


	//   ....[0]....
.L_43:
        /*012c*/ 	.word	0x000005a0
        /*0130*/ 	.word	0x000000ff
        /*0134*/ 	.word	0x00000000
        /*0138*/ 	.short	0x0100
        /*013a*/ 	.byte	0x05
	.zero		1


	//   ....[1]....
        /*013c*/ 	.word	0x000005b0
        /*0140*/ 	.word	0x000000ff
        /*0144*/ 	.word	0x00000018
        /*0148*/ 	.short	0x0100
        /*014a*/ 	.byte	0x05
	.zero		1


	//   ....[2]....
        /*014c*/ 	.word	0x000005c0
        /*0150*/ 	.word	0x000000ff
        /*0154*/ 	.word	0x00000008
        /*0158*/ 	.short	0x0100
        /*015a*/ 	.byte	0x05
	.zero		1


	//   ....[3]....
        /*015c*/ 	.word	0x000005d0
        /*0160*/ 	.word	0x000000ff
        /*0164*/ 	.word	0x00000020
        /*0168*/ 	.short	0x0100
        /*016a*/ 	.byte	0x05
	.zero		1


	//   ....[4]....
        /*016c*/ 	.word	0x000005e0
        /*0170*/ 	.word	0x000000ff
        /*0174*/ 	.word	0x00000010
        /*0178*/ 	.short	0x0100
        /*017a*/ 	.byte	0x05
	.zero		1


	//   ....[5]....
        /*017c*/ 	.word	0x000005f0
        /*0180*/ 	.word	0x000000ff
        /*0184*/ 	.word	0x00000028
        /*0188*/ 	.short	0x0100
        /*018a*/ 	.byte	0x05
	.zero		1


	//   ....[6]....
        /*018c*/ 	.word	0x00000720
        /*0190*/ 	.word	0x000000ff
        /*0194*/ 	.word	0x00000030
        /*0198*/ 	.short	0x0100
        /*019a*/ 	.byte	0x07
	.zero		1


	//   ....[7]....
        /*019c*/ 	.word	0x00000730
        /*01a0*/ 	.word	0x000000ff
        /*01a4*/ 	.word	0x00000038
        /*01a8*/ 	.short	0x0100
        /*01aa*/ 	.byte	0x07
	.zero		1


	//   ....[8]....
        /*01ac*/ 	.word	0x00000820
        /*01b0*/ 	.word	0x000000ff
        /*01b4*/ 	.word	0x00000040
        /*01b8*/ 	.short	0x0100
        /*01ba*/ 	.byte	0x05
	.zero		1


	//   ....[9]....
        /*01bc*/ 	.word	0x00000830
        /*01c0*/ 	.word	0x000000ff
        /*01c4*/ 	.word	0x00000048
        /*01c8*/ 	.short	0x0100
        /*01ca*/ 	.byte	0x05
	.zero		1


	//   ....[10]....
        /*01cc*/ 	.word	0x00000970
        /*01d0*/ 	.word	0x000000ff
        /*01d4*/ 	.word	0x00000050
        /*01d8*/ 	.short	0x0100
        /*01da*/ 	.byte	0x05
	.zero		1


	//   ....[11]....
        /*01dc*/ 	.word	0x00000980
        /*01e0*/ 	.word	0x000000ff
        /*01e4*/ 	.word	0x00000060
        /*01e8*/ 	.short	0x0100
        /*01ea*/ 	.byte	0x05
	.zero		1


	//   ....[12]....
        /*01ec*/ 	.word	0x00000990
        /*01f0*/ 	.word	0x000000ff
        /*01f4*/ 	.word	0x00000058
        /*01f8*/ 	.short	0x0100
        /*01fa*/ 	.byte	0x05
	.zero		1


	//   ....[13]....
        /*01fc*/ 	.word	0x000009a0
        /*0200*/ 	.word	0x000000ff
        /*0204*/ 	.word	0x00000068
        /*0208*/ 	.short	0x0100
        /*020a*/ 	.byte	0x05
	.zero		1


	//   ....[14]....
        /*020c*/ 	.word	0x00000ad0
        /*0210*/ 	.word	0x000000ff
        /*0214*/ 	.word	0x00000070
        /*0218*/ 	.short	0x0100
        /*021a*/ 	.byte	0x07
	.zero		1


	//   ....[15]....
        /*021c*/ 	.word	0x00000ae0
        /*0220*/ 	.word	0x000000ff
        /*0224*/ 	.word	0x00000090
        /*0228*/ 	.short	0x0100
        /*022a*/ 	.byte	0x07
	.zero		1


	//   ....[16]....
        /*022c*/ 	.word	0x00000af0
        /*0230*/ 	.word	0x000000ff
        /*0234*/ 	.word	0x00000078
        /*0238*/ 	.short	0x0100
        /*023a*/ 	.byte	0x07
	.zero		1


	//   ....[17]....
        /*023c*/ 	.word	0x00000b00
        /*0240*/ 	.word	0x000000ff
        /*0244*/ 	.word	0x00000098
        /*0248*/ 	.short	0x0100
        /*024a*/ 	.byte	0x07
	.zero		1


	//   ....[18]....
        /*024c*/ 	.word	0x00000b10
        /*0250*/ 	.word	0x000000ff
        /*0254*/ 	.word	0x00000080
        /*0258*/ 	.short	0x0100
        /*025a*/ 	.byte	0x07
	.zero		1


	//   ....[19]....
        /*025c*/ 	.word	0x00000b20
        /*0260*/ 	.word	0x000000ff
        /*0264*/ 	.word	0x000000a0
        /*0268*/ 	.short	0x0100
        /*026a*/ 	.byte	0x07
	.zero		1


	//   ....[20]....
        /*026c*/ 	.word	0x00000b30
        /*0270*/ 	.word	0x000000ff
        /*0274*/ 	.word	0x00000088
        /*0278*/ 	.short	0x0100
        /*027a*/ 	.byte	0x07
	.zero		1


	//   ....[21]....
        /*027c*/ 	.word	0x00000b40
        /*0280*/ 	.word	0x000000ff
        /*0284*/ 	.word	0x000000a8
        /*0288*/ 	.short	0x0100
        /*028a*/ 	.byte	0x07
	.zero		1


	//   ....[22]....
        /*028c*/ 	.word	0x00000c30
        /*0290*/ 	.word	0x000000ff
        /*0294*/ 	.word	0x000000b0
        /*0298*/ 	.short	0x0100
        /*029a*/ 	.byte	0x05
	.zero		1


	//   ....[23]....
        /*029c*/ 	.word	0x00000c40
        /*02a0*/ 	.word	0x000000ff
        /*02a4*/ 	.word	0x000000c0
        /*02a8*/ 	.short	0x0100
        /*02aa*/ 	.byte	0x05
	.zero		1


	//   ....[24]....
        /*02ac*/ 	.word	0x00000c50
        /*02b0*/ 	.word	0x000000ff
        /*02b4*/ 	.word	0x000000b8
        /*02b8*/ 	.short	0x0100
        /*02ba*/ 	.byte	0x05
	.zero		1


	//   ....[25]....
        /*02bc*/ 	.word	0x00000c60
        /*02c0*/ 	.word	0x000000ff
        /*02c4*/ 	.word	0x000000c8
        /*02c8*/ 	.short	0x0100
        /*02ca*/ 	.byte	0x05
	.zero		1


	//   ....[26]....
        /*02cc*/ 	.word	0x00001530
        /*02d0*/ 	.word	0x00000003
        /*02d4*/ 	.word	0x000000c0
        /*02d8*/ 	.short	0x010a
        /*02da*/ 	.byte	0xff
	.zero		1


	//   ....[27]....
        /*02dc*/ 	.word	0x00001560
        /*02e0*/ 	.word	0x00000003
        /*02e4*/ 	.word	0x000000b0
        /*02e8*/ 	.short	0x0101
        /*02ea*/ 	.byte	0xff
	.zero		1


	//   ....[28]....
        /*02ec*/ 	.word	0x00001630
        /*02f0*/ 	.word	0x000000ff
        /*02f4*/ 	.word	0x00000018
        /*02f8*/ 	.short	0x010a
        /*02fa*/ 	.byte	0x05
	.zero		1


	//   ....[29]....
        /*02fc*/ 	.word	0x000016d0
        /*0300*/ 	.word	0x000000ff
        /*0304*/ 	.word	0x00000018
        /*0308*/ 	.short	0x010a
        /*030a*/ 	.byte	0x21
	.zero		1


	//   ....[30]....
        /*030c*/ 	.word	0x00001820
        /*0310*/ 	.word	0x000000ff
        /*0314*/ 	.word	0x00000018
        /*0318*/ 	.short	0x010a
        /*031a*/ 	.byte	0x08
	.zero		1


	//   ....[31]....
        /*031c*/ 	.word	0x000019f0
        /*0320*/ 	.word	0x000000ff
        /*0324*/ 	.word	0x00000048
        /*0328*/ 	.short	0x0101
        /*032a*/ 	.byte	0x04
	.zero		1


	//   ....[32]....
        /*032c*/ 	.word	0x00001a10
        /*0330*/ 	.word	0x000000ff
        /*0334*/ 	.word	0x00000018
        /*0338*/ 	.short	0x010a
        /*033a*/ 	.byte	0x05
	.zero		1


	//   ....[33]....
        /*033c*/ 	.word	0x00001a90
        /*0340*/ 	.word	0x000000ff
        /*0344*/ 	.word	0x00000018
        /*0348*/ 	.short	0x010a
        /*034a*/ 	.byte	0x21
	.zero		1


	//   ....[34]....
        /*034c*/ 	.word	0x00001bf0
        /*0350*/ 	.word	0x000000ff
        /*0354*/ 	.word	0x00000018
        /*0358*/ 	.short	0x010a
        /*035a*/ 	.byte	0x08
	.zero		1


	//   ....[35]....
        /*035c*/ 	.word	0x00001dc0
        /*0360*/ 	.word	0x00000002
        /*0364*/ 	.word	0x00000050
        /*0368*/ 	.short	0x010a
        /*036a*/ 	.byte	0xff
	.zero		1


	//   ....[36]....
        /*036c*/ 	.word	0x00001e80
        /*0370*/ 	.word	0x00000002
        /*0374*/ 	.word	0x00000000
        /*0378*/ 	.short	0x0101
        /*037a*/ 	.byte	0xff
	.zero		1


	//   ....[37]....
        /*037c*/ 	.word	0x000023e0
        /*0380*/ 	.word	0x000000ff
        /*0384*/ 	.word	0x00000000
        /*0388*/ 	.short	0x010a
        /*038a*/ 	.byte	0x05
	.zero		1


	//   ....[38]....
        /*038c*/ 	.word	0x00002470
        /*0390*/ 	.word	0x000000ff
        /*0394*/ 	.word	0x00000000
        /*0398*/ 	.short	0x010a
        /*039a*/ 	.byte	0x05
	.zero		1


	//   ....[39]....
        /*039c*/ 	.word	0x00002510
        /*03a0*/ 	.word	0x00000000
        /*03a4*/ 	.word	0x00000000
        /*03a8*/ 	.short	0x010a
        /*03aa*/ 	.byte	0xff
	.zero		1


	//   ....[40]....
        /*03ac*/ 	.word	0x00002630
        /*03b0*/ 	.word	0x00000000
        /*03b4*/ 	.word	0x000000b0
        /*03b8*/ 	.short	0x010a
        /*03ba*/ 	.byte	0xff
	.zero		1


	//   ....[41]....
        /*03bc*/ 	.word	0x00002690
        /*03c0*/ 	.word	0x00000004
        /*03c4*/ 	.word	0x00000000
        /*03c8*/ 	.short	0x0101
        /*03ca*/ 	.byte	0xff
	.zero		1


	//   ....[42]....
        /*03cc*/ 	.word	0x000026b0
        /*03d0*/ 	.word	0x000000ff
        /*03d4*/ 	.word	0x00000060
        /*03d8*/ 	.short	0x010a
        /*03da*/ 	.byte	0x05
	.zero		1


	//   ....[43]....
        /*03dc*/ 	.word	0x000027d0
        /*03e0*/ 	.word	0x00000000
        /*03e4*/ 	.word	0x00000050
        /*03e8*/ 	.short	0x010a
        /*03ea*/ 	.byte	0xff
	.zero		1


	//   ....[44]....
        /*03ec*/ 	.word	0x000028e0
        /*03f0*/ 	.word	0x00000000
        /*03f4*/ 	.word	0x00000000
        /*03f8*/ 	.short	0x0101
        /*03fa*/ 	.byte	0xff
	.zero		1


	//   ....[45]....
        /*03fc*/ 	.word	0x00002970
        /*0400*/ 	.word	0x000000ff
        /*0404*/ 	.word	0x00000060
        /*0408*/ 	.short	0x0106
        /*040a*/ 	.byte	0x05
	.zero		1


	//   ....[46]....
        /*040c*/ 	.word	0x00002990
        /*0410*/ 	.word	0x000000ff
        /*0414*/ 	.word	0x00000060
        /*0418*/ 	.short	0x010a
        /*041a*/ 	.byte	0x05
	.zero		1


	//   ....[47]....
        /*041c*/ 	.word	0x00002a20
        /*0420*/ 	.word	0x000000ff
        /*0424*/ 	.word	0x00000060
        /*0428*/ 	.short	0x0106
        /*042a*/ 	.byte	0x04
	.zero		1


	//   ....[48]....
        /*042c*/ 	.word	0x00002a60
        /*0430*/ 	.word	0x00000000
        /*0434*/ 	.word	0x00000060
        /*0438*/ 	.short	0x010a
        /*043a*/ 	.byte	0xff
	.zero		1


	//   ....[49]....
        /*043c*/ 	.word	0x00003020
        /*0440*/ 	.word	0x00000000
        /*0444*/ 	.word	0x00000050
        /*0448*/ 	.short	0x010a
        /*044a*/ 	.byte	0xff
	.zero		1


	//   ....[50]....
        /*044c*/ 	.word	0x00003130
        /*0450*/ 	.word	0x00000003
        /*0454*/ 	.word	0x00000000
        /*0458*/ 	.short	0x0101
        /*045a*/ 	.byte	0xff
	.zero		1


	//   ....[51]....
        /*045c*/ 	.word	0x00003140
        /*0460*/ 	.word	0x000000ff
        /*0464*/ 	.word	0x00000000
        /*0468*/ 	.short	0x010a
        /*046a*/ 	.byte	0x05
	.zero		1


	//   ....[52]....
        /*046c*/ 	.word	0x000031b0
        /*0470*/ 	.word	0x000000ff
        /*0474*/ 	.word	0x00000090
        /*0478*/ 	.short	0x010a
        /*047a*/ 	.byte	0x0e
	.zero		1


	//   ....[53]....
        /*047c*/ 	.word	0x00003280
        /*0480*/ 	.word	0x000000ff
        /*0484*/ 	.word	0x00000000
        /*0488*/ 	.short	0x010a
        /*048a*/ 	.byte	0x13
	.zero		1


	//   ....[54]....
        /*048c*/ 	.word	0x000033b0
        /*0490*/ 	.word	0x000000ff
        /*0494*/ 	.word	0x00000000
        /*0498*/ 	.short	0x010a
        /*049a*/ 	.byte	0x24
	.zero		1


	//   ....[55]....
        /*049c*/ 	.word	0x00003790
        /*04a0*/ 	.word	0x000000ff
        /*04a4*/ 	.word	0x00000000
        /*04a8*/ 	.short	0x010a
        /*04aa*/ 	.byte	0x05
	.zero		1


	//   ....[56]....
        /*04ac*/ 	.word	0x00003820
        /*04b0*/ 	.word	0x000000ff
        /*04b4*/ 	.word	0x00000000
        /*04b8*/ 	.short	0x010a
        /*04ba*/ 	.byte	0x05
	.zero		1


	//   ....[57]....
        /*04bc*/ 	.word	0x000038b0
        /*04c0*/ 	.word	0x000000ff
        /*04c4*/ 	.word	0x00000000
        /*04c8*/ 	.short	0x010a
        /*04ca*/ 	.byte	0x05
	.zero		1


	//   ....[58]....
        /*04cc*/ 	.word	0x00003940
        /*04d0*/ 	.word	0x000000ff
        /*04d4*/ 	.word	0x00000000
        /*04d8*/ 	.short	0x010a
        /*04da*/ 	.byte	0x06
	.zero		1


	//   ....[59]....
        /*04dc*/ 	.word	0x00003d90
        /*04e0*/ 	.word	0x00000000
        /*04e4*/ 	.word	0x00000050
        /*04e8*/ 	.short	0x010a
        /*04ea*/ 	.byte	0xff
	.zero		1


	//   ....[60]....
        /*04ec*/ 	.word	0x00003e80
        /*04f0*/ 	.word	0x00000000
        /*04f4*/ 	.word	0x00000000
        /*04f8*/ 	.short	0x0101
        /*04fa*/ 	.byte	0xff
	.zero		1


	//   ....[61]....
        /*04fc*/ 	.word	0x000041a0
        /*0500*/ 	.word	0x000000ff
        /*0504*/ 	.word	0x00000048
        /*0508*/ 	.short	0x010a
        /*050a*/ 	.byte	0x07
	.zero		1


	//   ....[62]....
        /*050c*/ 	.word	0x00004320
        /*0510*/ 	.word	0x000000ff
        /*0514*/ 	.word	0x00000038
        /*0518*/ 	.short	0x010a
        /*051a*/ 	.byte	0x07
	.zero		1


	//   ....[63]....
        /*051c*/ 	.word	0x000049f0
        /*0520*/ 	.word	0x000000ff
        /*0524*/ 	.word	0x00000030
        /*0528*/ 	.short	0x010b
        /*052a*/ 	.byte	0x07
	.zero		1


	//   ....[64]....
        /*052c*/ 	.word	0x00004a20
        /*0530*/ 	.word	0x000000ff
        /*0534*/ 	.word	0x00000000
        /*0538*/ 	.short	0x0101
        /*053a*/ 	.byte	0x25
	.zero		1


	//   ....[65]....
        /*053c*/ 	.word	0x00004a70
        /*0540*/ 	.word	0x00000000
        /*0544*/ 	.word	0x00000038
        /*0548*/ 	.short	0x010a
        /*054a*/ 	.byte	0xff
	.zero		1


	//   ....[66]....
        /*054c*/ 	.word	0x00004d10
        /*0550*/ 	.word	0x00000000
        /*0554*/ 	.word	0x00000050
        /*0558*/ 	.short	0x010a
        /*055a*/ 	.byte	0xff
	.zero		1


	//   ....[67]....
        /*055c*/ 	.word	0x00004e00
        /*0560*/ 	.word	0x00000000
        /*0564*/ 	.word	0x00000000
        /*0568*/ 	.short	0x0101
        /*056a*/ 	.byte	0xff
	.zero		1


	//   ....[68]....
        /*056c*/ 	.word	0x00005530
        /*0570*/ 	.word	0x000000ff
        /*0574*/ 	.word	0x00000030
        /*0578*/ 	.short	0x010a
        /*057a*/ 	.byte	0x2c
	.zero		1


	//   ....[69]....
        /*057c*/ 	.word	0x000055a0
        /*0580*/ 	.word	0x000000ff
        /*0584*/ 	.word	0x00000070
        /*0588*/ 	.short	0x010a
        /*058a*/ 	.byte	0x30
	.zero		1


	//   ....[70]....
        /*058c*/ 	.word	0x00005660
        /*0590*/ 	.word	0x000000ff
        /*0594*/ 	.word	0x00000030
        /*0598*/ 	.short	0x010a
        /*059a*/ 	.byte	0x2c
	.zero		1


	//   ....[71]....
        /*059c*/ 	.word	0x00005920
        /*05a0*/ 	.word	0x000000ff
        /*05a4*/ 	.word	0x00000000
        /*05a8*/ 	.short	0x0101
        /*05aa*/ 	.byte	0x04
	.zero		1


	//   ....[72]....
        /*05ac*/ 	.word	0x00005940
        /*05b0*/ 	.word	0x000000ff
        /*05b4*/ 	.word	0x00000070
        /*05b8*/ 	.short	0x010a
        /*05ba*/ 	.byte	0x30
	.zero		1


	//   ....[73]....
        /*05bc*/ 	.word	0x000075c0
        /*05c0*/ 	.word	0x000000ff
        /*05c4*/ 	.word	0x00000000
        /*05c8*/ 	.short	0x0101
        /*05ca*/ 	.byte	0x05
	.zero		1


	//   ....[74]....
        /*05cc*/ 	.word	0x000086e0
        /*05d0*/ 	.word	0x00000003
        /*05d4*/ 	.word	0x000000c0
        /*05d8*/ 	.short	0x010a
        /*05da*/ 	.byte	0xff
	.zero		1


	//   ....[75]....
        /*05dc*/ 	.word	0x00008740
        /*05e0*/ 	.word	0x00000002
        /*05e4*/ 	.word	0x00000018
        /*05e8*/ 	.short	0x010a
        /*05ea*/ 	.byte	0xff
	.zero		1


	//   ....[76]....
        /*05ec*/ 	.word	0x000087a0
        /*05f0*/ 	.word	0x00000002
        /*05f4*/ 	.word	0x00000018
        /*05f8*/ 	.short	0x010a
        /*05fa*/ 	.byte	0xff
	.zero		1


	//   ....[77]....
        /*05fc*/ 	.word	0x000087f0
        /*0600*/ 	.word	0x00000002
        /*0604*/ 	.word	0x00000050
        /*0608*/ 	.short	0x010a
        /*060a*/ 	.byte	0xff
	.zero		1


	//   ....[78]....
        /*060c*/ 	.word	0x00008850
        /*0610*/ 	.word	0x00000000
        /*0614*/ 	.word	0x00000000
        /*0618*/ 	.short	0x010a
        /*061a*/ 	.byte	0xff
	.zero		1


	//   ....[79]....
        /*061c*/ 	.word	0x000088b0
        /*0620*/ 	.word	0x00000000
        /*0624*/ 	.word	0x00000000
        /*0628*/ 	.short	0x010a
        /*062a*/ 	.byte	0xff
	.zero		1


	//   ....[80]....
        /*062c*/ 	.word	0x00008900
        /*0630*/ 	.word	0x00000000
        /*0634*/ 	.word	0x000000b0
        /*0638*/ 	.short	0x010a
        /*063a*/ 	.byte	0xff
	.zero		1


	//   ....[81]....
        /*063c*/ 	.word	0x00008960
        /*0640*/ 	.word	0x00000000
        /*0644*/ 	.word	0x00000060
        /*0648*/ 	.short	0x010a
        /*064a*/ 	.byte	0xff
	.zero		1


	//   ....[82]....
        /*064c*/ 	.word	0x000089b0
        /*0650*/ 	.word	0x00000000
        /*0654*/ 	.word	0x00000050
        /*0658*/ 	.short	0x010a
        /*065a*/ 	.byte	0xff
	.zero		1


	//   ....[83]....
        /*065c*/ 	.word	0x00008a10
        /*0660*/ 	.word	0x00000000
        /*0664*/ 	.word	0x00000060
        /*0668*/ 	.short	0x010a
        /*066a*/ 	.byte	0xff
	.zero		1


	//   ....[84]....
        /*066c*/ 	.word	0x00008a60
        /*0670*/ 	.word	0x00000000
        /*0674*/ 	.word	0x00000050
        /*0678*/ 	.short	0x010a
        /*067a*/ 	.byte	0xff
	.zero		1


	//   ....[85]....
        /*067c*/ 	.word	0x00008ac0
        /*0680*/ 	.word	0x00000003
        /*0684*/ 	.word	0x00000090
        /*0688*/ 	.short	0x010a
        /*068a*/ 	.byte	0xff
	.zero		1


	//   ....[86]....
        /*068c*/ 	.word	0x00008b20
        /*0690*/ 	.word	0x00000000
        /*0694*/ 	.word	0x00000000
        /*0698*/ 	.short	0x010a
        /*069a*/ 	.byte	0xff
	.zero		1


	//   ....[87]....
        /*069c*/ 	.word	0x00008b80
        /*06a0*/ 	.word	0x00000000
        /*06a4*/ 	.word	0x00000000
        /*06a8*/ 	.short	0x010a
        /*06aa*/ 	.byte	0xff
	.zero		1


	//   ....[88]....
        /*06ac*/ 	.word	0x00008be0
        /*06b0*/ 	.word	0x00000000
        /*06b4*/ 	.word	0x00000000
        /*06b8*/ 	.short	0x010a
        /*06ba*/ 	.byte	0xff
	.zero		1


	//   ....[89]....
        /*06bc*/ 	.word	0x00008c40
        /*06c0*/ 	.word	0x00000000
        /*06c4*/ 	.word	0x00000000
        /*06c8*/ 	.short	0x010a
        /*06ca*/ 	.byte	0xff
	.zero		1


	//   ....[90]....
        /*06cc*/ 	.word	0x00008ca0
        /*06d0*/ 	.word	0x00000000
        /*06d4*/ 	.word	0x00000000
        /*06d8*/ 	.short	0x010a
        /*06da*/ 	.byte	0xff
	.zero		1


	//   ....[91]....
        /*06dc*/ 	.word	0x00008cf0
        /*06e0*/ 	.word	0x00000000
        /*06e4*/ 	.word	0x00000050
        /*06e8*/ 	.short	0x010a
        /*06ea*/ 	.byte	0xff
	.zero		1


	//   ....[92]....
        /*06ec*/ 	.word	0x00008d50
        /*06f0*/ 	.word	0x00000000
        /*06f4*/ 	.word	0x00000048
        /*06f8*/ 	.short	0x010a
        /*06fa*/ 	.byte	0xff
	.zero		1


	//   ....[93]....
        /*06fc*/ 	.word	0x00008db0
        /*0700*/ 	.word	0x00000000
        /*0704*/ 	.word	0x00000038
        /*0708*/ 	.short	0x010a
        /*070a*/ 	.byte	0xff
	.zero		1


	//   ....[94]....
        /*070c*/ 	.word	0x00008e00
        /*0710*/ 	.word	0x00000000
        /*0714*/ 	.word	0x00000050
        /*0718*/ 	.short	0x010a
        /*071a*/ 	.byte	0xff
	.zero		1


	//   ....[95]....
        /*071c*/ 	.word	0x00008e60
        /*0720*/ 	.word	0x00000000
        /*0724*/ 	.word	0x00000030
        /*0728*/ 	.short	0x010a
        /*072a*/ 	.byte	0xff
	.zero		1


	//   ....[96]....
        /*072c*/ 	.word	0x00008ec0
        /*0730*/ 	.word	0x00000003
        /*0734*/ 	.word	0x00000070
        /*0738*/ 	.short	0x010a
        /*073a*/ 	.byte	0xff
	.zero		1


	//----- nvinfo : EIATTR_NUM_MBARRIERS
	.align		4
.L_44:
        /*073c*/ 	.byte	0x03, 0x38
        /*073e*/ 	.short	0x001a


	//----- nvinfo : EIATTR_EXIT_INSTR_OFFSETS
	.align		4
        /*0740*/ 	.byte	0x04, 0x1c
        /*0742*/ 	.short	(.L_46 - .L_45)


	//   ....[0]....
.L_45:
        /*0744*/ 	.word	0x00002540


	//   ....[1]....
        /*0748*/ 	.word	0x00002a30


	//   ....[2]....
        /*074c*/ 	.word	0x00002a90


	//   ....[3]....
        /*0750*/ 	.word	0x00003ba0


	//   ....[4]....
        /*0754*/ 	.word	0x00004aa0


	//   ....[5]....
        /*0758*/ 	.word	0x00004ae0


	//   ....[6]....
        /*075c*/ 	.word	0x000086d0


	//----- nvinfo : EIATTR_MAX_THREADS
	.align		4
.L_46:
        /*0760*/ 	.byte	0x04, 0x05
        /*0762*/ 	.short	(.L_48 - .L_47)
.L_47:
        /*0764*/ 	.word	0x00000100
        /*0768*/ 	.word	0x00000001
        /*076c*/ 	.word	0x00000001


	//----- nvinfo : EIATTR_CRS_STACK_SIZE
	.align		4
.L_48:
        /*0770*/ 	.byte	0x04, 0x1e
        /*0772*/ 	.short	(.L_50 - .L_49)
.L_49:
        /*0774*/ 	.word	0x00000000


	//----- nvinfo : EIATTR_CBANK_PARAM_SIZE
	.align		4
.L_50:
        /*0778*/ 	.byte	0x03, 0x19
        /*077a*/ 	.short	0x0800


	//----- nvinfo : EIATTR_PARAM_CBANK
	.align		4
        /*077c*/ 	.byte	0x04, 0x0a
        /*077e*/ 	.short	(.L_52 - .L_51)
	.align		4
.L_51:
        /*0780*/ 	.word	index@(.nv.constant0._ZN7cutlass13device_kernelINS_4gemm6kernel13GemmUniversalIN4cute5tupleIJiiiiEEENS1_10collective13CollectiveMmaINS1_35MainloopSm100TmaUmmaWarpSpecializedILi3ELi2ELi4ENS5_IJNS4_1CILi1EEESB_SB_EEEEENS5_IJNSA_ILi64EEENSA_ILi176EEENSA_ILi256EEEEEENS_12float_e4m3_tENS5_IJlSB_lEEESI_SJ_NS4_8TiledMMAINS4_8MMA_AtomIJNS4_10MMA_TraitsINS4_19SM100_MMA_F8F6F4_SSEJSI_SI_fSE_SF_NS4_17integral_constantINS4_4UMMA5MajorELSQ_0EEESR_NSO_INSP_7ScaleInELSS_0EEEST_EEEEEENS4_6LayoutISC_NS5_IJNSA_ILi0EEESX_SX_EEEEENS5_IJNS4_10UnderscoreES10_S10_EEEEENS4_13SM90_TMA_LOADENS4_14ComposedLayoutINS4_7SwizzleILi3ELi4ELi3EEENS4_18smem_ptr_flag_bitsILi8EEENSW_INS5_IJNSA_ILi8EEENSA_ILi128EEEEEENS5_IJS1A_SB_EEEEEEEvNS4_8identityES13_S1E_vS1F_EENS_8epilogue10collective18CollectiveEpilogueINS1H_23Sm100TmaWarpSpecializedILi1ELi1ELi88ELb0ELb0EEEJSH_NS5_IJNSW_ISE_SB_EENSW_ISF_SB_EEEEESI_SJ_SI_SJ_NS1H_6fusion15FusionCallbacksIS1L_NS1P_17LinearCombinationISI_fSI_fLNS_15FloatRoundStyleE2EEESH_S1O_JEEENS4_5SM1004TMEM4LOAD25SM100_TMEM_LOAD_16dp32b8xES13_NS14_INS15_ILi0ELi4ELi3EEES18_NSW_INS5_IJS19_NSA_ILi16EEEEEENS5_IJS20_SB_EEEEEEENS4_39AutoVectorizingCopyWithAssumedAlignmentILi128EEENS4_14SM90_TMA_STOREES24_S26_S26_EEEvvEEEEvNT_6ParamsE)
        /*0784*/ 	.short	0x0380
        /*0786*/ 	.short	0x0800


	//----- nvinfo : EIATTR_SW_WAR
	.align		4
.L_52:
        /*0788*/ 	.byte	0x04, 0x36
        /*078a*/ 	.short	(.L_54 - .L_53)
.L_53:
        /*078c*/ 	.word	0x00000008
.L_54:


//--------------------- .nv.callgraph             --------------------------
	.section	.nv.callgraph,"",@"SHT_CUDA_CALLGRAPH"
	.align	4
	.sectionentsize	8
	.align		4
        /*0000*/ 	.word	0x00000000
	.align		4
        /*0004*/ 	.word	0xffffffff
	.align		4
        /*0008*/ 	.word	index@(_ZN7cutlass13device_kernelINS_4gemm6kernel13GemmUniversalIN4cute5tupleIJiiiiEEENS1_10collective13CollectiveMmaINS1_35MainloopSm100TmaUmmaWarpSpecializedILi3ELi2ELi4ENS5_IJNS4_1CILi1EEESB_SB_EEEEENS5_IJNSA_ILi64EEENSA_ILi176EEENSA_ILi256EEEEEENS_12float_e4m3_tENS5_IJlSB_lEEESI_SJ_NS4_8TiledMMAINS4_8MMA_AtomIJNS4_10MMA_TraitsINS4_19SM100_MMA_F8F6F4_SSEJSI_SI_fSE_SF_NS4_17integral_constantINS4_4UMMA5MajorELSQ_0EEESR_NSO_INSP_7ScaleInELSS_0EEEST_EEEEEENS4_6LayoutISC_NS5_IJNSA_ILi0EEESX_SX_EEEEENS5_IJNS4_10UnderscoreES10_S10_EEEEENS4_13SM90_TMA_LOADENS4_14ComposedLayoutINS4_7SwizzleILi3ELi4ELi3EEENS4_18smem_ptr_flag_bitsILi8EEENSW_INS5_IJNSA_ILi8EEENSA_ILi128EEEEEENS5_IJS1A_SB_EEEEEEEvNS4_8identityES13_S1E_vS1F_EENS_8epilogue10collective18CollectiveEpilogueINS1H_23Sm100TmaWarpSpecializedILi1ELi1ELi88ELb0ELb0EEEJSH_NS5_IJNSW_ISE_SB_EENSW_ISF_SB_EEEEESI_SJ_SI_SJ_NS1H_6fusion15FusionCallbacksIS1L_NS1P_17LinearCombinationISI_fSI_fLNS_15FloatRoundStyleE2EEESH_S1O_JEEENS4_5SM1004TMEM4LOAD25SM100_TMEM_LOAD_16dp32b8xES13_NS14_INS15_ILi0ELi4ELi3EEES18_NSW_INS5_IJS19_NSA_ILi16EEEEEENS5_IJS20_SB_EEEEEEENS4_39AutoVectorizingCopyWithAssumedAlignmentILi128EEENS4_14SM90_TMA_STOREES24_S26_S26_EEEvvEEEEvNT_6ParamsE)
	.align		4
        /*000c*/ 	.word	index@(__assertfail)
	.align		4
        /*0010*/ 	.word	0x00000000
	.align		4
        /*0014*/ 	.word	0xfffffffe
	.align		4
        /*0018*/ 	.word	0x00000000
	.align		4
        /*001c*/ 	.word	0xfffffffd
	.align		4
        /*0020*/ 	.word	0x00000000
	.align		4
        /*0024*/ 	.word	0xfffffffc


//--------------------- .nv.constant4             --------------------------
	.section	.nv.constant4,"a",@progbits
	.align	8
	.align		8
.nv.constant4:
        /*0000*/ 	.dword	__assertfail
	.align		8
        /*0008*/ 	.dword	__unnamed_1
	.align		8
        /*0010*/ 	.dword	_ZN40_INTERNAL_50c6e751_4_k_cu_8be497af_173024cuda3std3__45__cpo5beginE
	.align		8
        /*0018*/ 	.dword	_ZN40_INTERNAL_50c6e751_4_k_cu_8be497af_173024cuda3std3__45__cpo3endE
	.align		8
        /*0020*/ 	.dword	_ZN40_INTERNAL_50c6e751_4_k_cu_8be497af_173024cuda3std3__45__cpo6cbeginE
	.align		8
        /*0028*/ 	.dword	_ZN40_INTERNAL_50c6e751_4_k_cu_8be497af_173024cuda3std3__45__cpo4cendE
	.align		8
        /*0030*/ 	.dword	_ZN40_INTERNAL_50c6e751_4_k_cu_8be497af_173024cuda3std3__442_GLOBAL__N__50c6e751_4_k_cu_8be497af_173026ignoreE
	.align		8
        /*0038*/ 	.dword	_ZN40_INTERNAL_50c6e751_4_k_cu_8be497af_173024cuda3std3__419piecewise_constructE
	.align		8
        /*0040*/ 	.dword	_ZN40_INTERNAL_50c6e751_4_k_cu_8be497af_173024cuda3std3__48in_placeE
	.align		8
        /*0048*/ 	.dword	_ZN40_INTERNAL_50c6e751_4_k_cu_8be497af_173024cuda3std6ranges3__45__cpo4swapE
	.align		8
        /*0050*/ 	.dword	_ZN40_INTERNAL_50c6e751_4_k_cu_8be497af_173024cuda3std6ranges3__45__cpo9iter_moveE
	.align		8
        /*0058*/ 	.dword	_ZN40_INTERNAL_50c6e751_4_k_cu_8be497af_173024cute7productE
	.align		8
        /*0060*/ 	.dword	_ZN40_INTERNAL_50c6e751_4_k_cu_8be497af_173024cute1_E
	.align		8
        /*0068*/ 	.dword	$str$25
	.align		8
        /*0070*/ 	.dword	$str$26


//--------------------- .text._ZN7cutlass13device_kernelINS_4gemm6kernel13GemmUniversalIN4cute5tupleIJiiiiEEENS1_10collective13CollectiveMmaINS1_35MainloopSm100TmaUmmaWarpSpecializedILi3ELi2ELi4ENS5_IJNS4_1CILi1EEESB_SB_EEEEENS5_IJNSA_ILi64EEENSA_ILi176EEENSA_ILi256EEEEEENS_12float_e4m3_tENS5_IJlSB_lEEESI_SJ_NS4_8TiledMMAINS4_8MMA_AtomIJNS4_10MMA_TraitsINS4_19SM100_MMA_F8F6F4_SSEJSI_SI_fSE_SF_NS4_17integral_constantINS4_4UMMA5MajorELSQ_0EEESR_NSO_INSP_7ScaleInELSS_0EEEST_EEEEEENS4_6LayoutISC_NS5_IJNSA_ILi0EEESX_SX_EEEEENS5_IJNS4_10UnderscoreES10_S10_EEEEENS4_13SM90_TMA_LOADENS4_14ComposedLayoutINS4_7SwizzleILi3ELi4ELi3EEENS4_18smem_ptr_flag_bitsILi8EEENSW_INS5_IJNSA_ILi8EEENSA_ILi128EEEEEENS5_IJS1A_SB_EEEEEEEvNS4_8identityES13_S1E_vS1F_EENS_8epilogue10collective18CollectiveEpilogueINS1H_23Sm100TmaWarpSpecializedILi1ELi1ELi88ELb0ELb0EEEJSH_NS5_IJNSW_ISE_SB_EENSW_ISF_SB_EEEEESI_SJ_SI_SJ_NS1H_6fusion15FusionCallbacksIS1L_NS1P_17LinearCombinationISI_fSI_fLNS_15FloatRoundStyleE2EEESH_S1O_JEEENS4_5SM1004TMEM4LOAD25SM100_TMEM_LOAD_16dp32b8xES13_NS14_INS15_ILi0ELi4ELi3EEES18_NSW_INS5_IJS19_NSA_ILi16EEEEEENS5_IJS20_SB_EEEEEEENS4_39AutoVectorizingCopyWithAssumedAlignmentILi128EEENS4_14SM90_TMA_STOREES24_S26_S26_EEEvvEEEEvNT_6ParamsE --------------------------
	.section	.text._ZN7cutlass13device_kernelINS_4gemm6kernel13GemmUniversalIN4cute5tupleIJiiiiEEENS1_10collective13CollectiveMmaINS1_35MainloopSm100TmaUmmaWarpSpecializedILi3ELi2ELi4ENS5_IJNS4_1CILi1EEESB_SB_EEEEENS5_IJNSA_ILi64EEENSA_ILi176EEENSA_ILi256EEEEEENS_12float_e4m3_tENS5_IJlSB_lEEESI_SJ_NS4_8TiledMMAINS4_8MMA_AtomIJNS4_10MMA_TraitsINS4_19SM100_MMA_F8F6F4_SSEJSI_SI_fSE_SF_NS4_17integral_constantINS4_4UMMA5MajorELSQ_0EEESR_NSO_INSP_7ScaleInELSS_0EEEST_EEEEEENS4_6LayoutISC_NS5_IJNSA_ILi0EEESX_SX_EEEEENS5_IJNS4_10UnderscoreES10_S10_EEEEENS4_13SM90_TMA_LOADENS4_14ComposedLayoutINS4_7SwizzleILi3ELi4ELi3EEENS4_18smem_ptr_flag_bitsILi8EEENSW_INS5_IJNSA_ILi8EEENSA_ILi128EEEEEENS5_IJS1A_SB_EEEEEEEvNS4_8identityES13_S1E_vS1F_EENS_8epilogue10collective18CollectiveEpilogueINS1H_23Sm100TmaWarpSpecializedILi1ELi1ELi88ELb0ELb0EEEJSH_NS5_IJNSW_ISE_SB_EENSW_ISF_SB_EEEEESI_SJ_SI_SJ_NS1H_6fusion15FusionCallbacksIS1L_NS1P_17LinearCombinationISI_fSI_fLNS_15FloatRoundStyleE2EEESH_S1O_JEEENS4_5SM1004TMEM4LOAD25SM100_TMEM_LOAD_16dp32b8xES13_NS14_INS15_ILi0ELi4ELi3EEES18_NSW_INS5_IJS19_NSA_ILi16EEEEEENS5_IJS20_SB_EEEEEEENS4_39AutoVectorizingCopyWithAssumedAlignmentILi128EEENS4_14SM90_TMA_STOREES24_S26_S26_EEEvvEEEEvNT_6ParamsE,"ax",@progbits
	.align	128
.text._ZN7cutlass13device_kernelINS_4gemm6kernel13GemmUniversalIN4cute5tupleIJiiiiEEENS1_10collective13CollectiveMmaINS1_35MainloopSm100TmaUmmaWarpSpecializedILi3ELi2ELi4ENS5_IJNS4_1CILi1EEESB_SB_EEEEENS5_IJNSA_ILi64EEENSA_ILi176EEENSA_ILi256EEEEEENS_12float_e4m3_tENS5_IJlSB_lEEESI_SJ_NS4_8TiledMMAINS4_8MMA_AtomIJNS4_10MMA_TraitsINS4_19SM100_MMA_F8F6F4_SSEJSI_SI_fSE_SF_NS4_17integral_constantINS4_4UMMA5MajorELSQ_0EEESR_NSO_INSP_7ScaleInELSS_0EEEST_EEEEEENS4_6LayoutISC_NS5_IJNSA_ILi0EEESX_SX_EEEEENS5_IJNS4_10UnderscoreES10_S10_EEEEENS4_13SM90_TMA_LOADENS4_14ComposedLayoutINS4_7SwizzleILi3ELi4ELi3EEENS4_18smem_ptr_flag_bitsILi8EEENSW_INS5_IJNSA_ILi8EEENSA_ILi128EEEEEENS5_IJS1A_SB_EEEEEEEvNS4_8identityES13_S1E_vS1F_EENS_8epilogue10collective18CollectiveEpilogueINS1H_23Sm100TmaWarpSpecializedILi1ELi1ELi88ELb0ELb0EEEJSH_NS5_IJNSW_ISE_SB_EENSW_ISF_SB_EEEEESI_SJ_SI_SJ_NS1H_6fusion15FusionCallbacksIS1L_NS1P_17LinearCombinationISI_fSI_fLNS_15FloatRoundStyleE2EEESH_S1O_JEEENS4_5SM1004TMEM4LOAD25SM100_TMEM_LOAD_16dp32b8xES13_NS14_INS15_ILi0ELi4ELi3EEES18_NSW_INS5_IJS19_NSA_ILi16EEEEEENS5_IJS20_SB_EEEEEEENS4_39AutoVectorizingCopyWithAssumedAlignmentILi128EEENS4_14SM90_TMA_STOREES24_S26_S26_EEEvvEEEEvNT_6ParamsE:
        .type           _ZN7cutlass13device_kernelINS_4gemm6kernel13GemmUniversalIN4cute5tupleIJiiiiEEENS1_10collective13CollectiveMmaINS1_35MainloopSm100TmaUmmaWarpSpecializedILi3ELi2ELi4ENS5_IJNS4_1CILi1EEESB_SB_EEEEENS5_IJNSA_ILi64EEENSA_ILi176EEENSA_ILi256EEEEEENS_12float_e4m3_tENS5_IJlSB_lEEESI_SJ_NS4_8TiledMMAINS4_8MMA_AtomIJNS4_10MMA_TraitsINS4_19SM100_MMA_F8F6F4_SSEJSI_SI_fSE_SF_NS4_17integral_constantINS4_4UMMA5MajorELSQ_0EEESR_NSO_INSP_7ScaleInELSS_0EEEST_EEEEEENS4_6LayoutISC_NS5_IJNSA_ILi0EEESX_SX_EEEEENS5_IJNS4_10UnderscoreES10_S10_EEEEENS4_13SM90_TMA_LOADENS4_14ComposedLayoutINS4_7SwizzleILi3ELi4ELi3EEENS4_18smem_ptr_flag_bitsILi8EEENSW_INS5_IJNSA_ILi8EEENSA_ILi128EEEEEENS5_IJS1A_SB_EEEEEEEvNS4_8identityES13_S1E_vS1F_EENS_8epilogue10collective18CollectiveEpilogueINS1H_23Sm100TmaWarpSpecializedILi1ELi1ELi88ELb0ELb0EEEJSH_NS5_IJNSW_ISE_SB_EENSW_ISF_SB_EEEEESI_SJ_SI_SJ_NS1H_6fusion15FusionCallbacksIS1L_NS1P_17LinearCombinationISI_fSI_fLNS_15FloatRoundStyleE2EEESH_S1O_JEEENS4_5SM1004TMEM4LOAD25SM100_TMEM_LOAD_16dp32b8xES13_NS14_INS15_ILi0ELi4ELi3EEES18_NSW_INS5_IJS19_NSA_ILi16EEEEEENS5_IJS20_SB_EEEEEEENS4_39AutoVectorizingCopyWithAssumedAlignmentILi128EEENS4_14SM90_TMA_STOREES24_S26_S26_EEEvvEEEEvNT_6ParamsE,@function
        .size           _ZN7cutlass13device_kernelINS_4gemm6kernel13GemmUniversalIN4cute5tupleIJiiiiEEENS1_10collective13CollectiveMmaINS1_35MainloopSm100TmaUmmaWarpSpecializedILi3ELi2ELi4ENS5_IJNS4_1CILi1EEESB_SB_EEEEENS5_IJNSA_ILi64EEENSA_ILi176EEENSA_ILi256EEEEEENS_12float_e4m3_tENS5_IJlSB_lEEESI_SJ_NS4_8TiledMMAINS4_8MMA_AtomIJNS4_10MMA_TraitsINS4_19SM100_MMA_F8F6F4_SSEJSI_SI_fSE_SF_NS4_17integral_constantINS4_4UMMA5MajorELSQ_0EEESR_NSO_INSP_7ScaleInELSS_0EEEST_EEEEEENS4_6LayoutISC_NS5_IJNSA_ILi0EEESX_SX_EEEEENS5_IJNS4_10UnderscoreES10_S10_EEEEENS4_13SM90_TMA_LOADENS4_14ComposedLayoutINS4_7SwizzleILi3ELi4ELi3EEENS4_18smem_ptr_flag_bitsILi8EEENSW_INS5_IJNSA_ILi8EEENSA_ILi128EEEEEENS5_IJS1A_SB_EEEEEEEvNS4_8identityES13_S1E_vS1F_EENS_8epilogue10collective18CollectiveEpilogueINS1H_23Sm100TmaWarpSpecializedILi1ELi1ELi88ELb0ELb0EEEJSH_NS5_IJNSW_ISE_SB_EENSW_ISF_SB_EEEEESI_SJ_SI_SJ_NS1H_6fusion15FusionCallbacksIS1L_NS1P_17LinearCombinationISI_fSI_fLNS_15FloatRoundStyleE2EEESH_S1O_JEEENS4_5SM1004TMEM4LOAD25SM100_TMEM_LOAD_16dp32b8xES13_NS14_INS15_ILi0ELi4ELi3EEES18_NSW_INS5_IJS19_NSA_ILi16EEEEEENS5_IJS20_SB_EEEEEEENS4_39AutoVectorizingCopyWithAssumedAlignmentILi128EEENS4_14SM90_TMA_STOREES24_S26_S26_EEEvvEEEEvNT_6ParamsE,(.L_x_132 - _ZN7cutlass13device_kernelINS_4gemm6kernel13GemmUniversalIN4cute5tupleIJiiiiEEENS1_10collective13CollectiveMmaINS1_35MainloopSm100TmaUmmaWarpSpecializedILi3ELi2ELi4ENS5_IJNS4_1CILi1EEESB_SB_EEEEENS5_IJNSA_ILi64EEENSA_ILi176EEENSA_ILi256EEEEEENS_12float_e4m3_tENS5_IJlSB_lEEESI_SJ_NS4_8TiledMMAINS4_8MMA_AtomIJNS4_10MMA_TraitsINS4_19SM100_MMA_F8F6F4_SSEJSI_SI_fSE_SF_NS4_17integral_constantINS4_4UMMA5MajorELSQ_0EEESR_NSO_INSP_7ScaleInELSS_0EEEST_EEEEEENS4_6LayoutISC_NS5_IJNSA_ILi0EEESX_SX_EEEEENS5_IJNS4_10UnderscoreES10_S10_EEEEENS4_13SM90_TMA_LOADENS4_14ComposedLayoutINS4_7SwizzleILi3ELi4ELi3EEENS4_18smem_ptr_flag_bitsILi8EEENSW_INS5_IJNSA_ILi8EEENSA_ILi128EEEEEENS5_IJS1A_SB_EEEEEEEvNS4_8identityES13_S1E_vS1F_EENS_8epilogue10collective18CollectiveEpilogueINS1H_23Sm100TmaWarpSpecializedILi1ELi1ELi88ELb0ELb0EEEJSH_NS5_IJNSW_ISE_SB_EENSW_ISF_SB_EEEEESI_SJ_SI_SJ_NS1H_6fusion15FusionCallbacksIS1L_NS1P_17LinearCombinationISI_fSI_fLNS_15FloatRoundStyleE2EEESH_S1O_JEEENS4_5SM1004TMEM4LOAD25SM100_TMEM_LOAD_16dp32b8xES13_NS14_INS15_ILi0ELi4ELi3EEES18_NSW_INS5_IJS19_NSA_ILi16EEEEEENS5_IJS20_SB_EEEEEEENS4_39AutoVectorizingCopyWithAssumedAlignmentILi128EEENS4_14SM90_TMA_STOREES24_S26_S26_EEEvvEEEEvNT_6ParamsE)
        .other          _ZN7cutlass13device_kernelINS_4gemm6kernel13GemmUniversalIN4cute5tupleIJiiiiEEENS1_10collective13CollectiveMmaINS1_35MainloopSm100TmaUmmaWarpSpecializedILi3ELi2ELi4ENS5_IJNS4_1CILi1EEESB_SB_EEEEENS5_IJNSA_ILi64EEENSA_ILi176EEENSA_ILi256EEEEEENS_12float_e4m3_tENS5_IJlSB_lEEESI_SJ_NS4_8TiledMMAINS4_8MMA_AtomIJNS4_10MMA_TraitsINS4_19SM100_MMA_F8F6F4_SSEJSI_SI_fSE_SF_NS4_17integral_constantINS4_4UMMA5MajorELSQ_0EEESR_NSO_INSP_7ScaleInELSS_0EEEST_EEEEEENS4_6LayoutISC_NS5_IJNSA_ILi0EEESX_SX_EEEEENS5_IJNS4_10UnderscoreES10_S10_EEEEENS4_13SM90_TMA_LOADENS4_14ComposedLayoutINS4_7SwizzleILi3ELi4ELi3EEENS4_18smem_ptr_flag_bitsILi8EEENSW_INS5_IJNSA_ILi8EEENSA_ILi128EEEEEENS5_IJS1A_SB_EEEEEEEvNS4_8identityES13_S1E_vS1F_EENS_8epilogue10collective18CollectiveEpilogueINS1H_23Sm100TmaWarpSpecializedILi1ELi1ELi88ELb0ELb0EEEJSH_NS5_IJNSW_ISE_SB_EENSW_ISF_SB_EEEEESI_SJ_SI_SJ_NS1H_6fusion15FusionCallbacksIS1L_NS1P_17LinearCombinationISI_fSI_fLNS_15FloatRoundStyleE2EEESH_S1O_JEEENS4_5SM1004TMEM4LOAD25SM100_TMEM_LOAD_16dp32b8xES13_NS14_INS15_ILi0ELi4ELi3EEES18_NSW_INS5_IJS19_NSA_ILi16EEEEEENS5_IJS20_SB_EEEEEEENS4_39AutoVectorizingCopyWithAssumedAlignmentILi128EEENS4_14SM90_TMA_STOREES24_S26_S26_EEEvvEEEEvNT_6ParamsE,@"STO_CUDA_ENTRY STV_DEFAULT"
_ZN7cutlass13device_kernelINS_4gemm6kernel13GemmUniversalIN4cute5tupleIJiiiiEEENS1_10collective13CollectiveMmaINS1_35MainloopSm100TmaUmmaWarpSpecializedILi3ELi2ELi4ENS5_IJNS4_1CILi1EEESB_SB_EEEEENS5_IJNSA_ILi64EEENSA_ILi176EEENSA_ILi256EEEEEENS_12float_e4m3_tENS5_IJlSB_lEEESI_SJ_NS4_8TiledMMAINS4_8MMA_AtomIJNS4_10MMA_TraitsINS4_19SM100_MMA_F8F6F4_SSEJSI_SI_fSE_SF_NS4_17integral_constantINS4_4UMMA5MajorELSQ_0EEESR_NSO_INSP_7ScaleInELSS_0EEEST_EEEEEENS4_6LayoutISC_NS5_IJNSA_ILi0EEESX_SX_EEEEENS5_IJNS4_10UnderscoreES10_S10_EEEEENS4_13SM90_TMA_LOADENS4_14ComposedLayoutINS4_7SwizzleILi3ELi4ELi3EEENS4_18smem_ptr_flag_bitsILi8EEENSW_INS5_IJNSA_ILi8EEENSA_ILi128EEEEEENS5_IJS1A_SB_EEEEEEEvNS4_8identityES13_S1E_vS1F_EENS_8epilogue10collective18CollectiveEpilogueINS1H_23Sm100TmaWarpSpecializedILi1ELi1ELi88ELb0ELb0EEEJSH_NS5_IJNSW_ISE_SB_EENSW_ISF_SB_EEEEESI_SJ_SI_SJ_NS1H_6fusion15FusionCallbacksIS1L_NS1P_17LinearCombinationISI_fSI_fLNS_15FloatRoundStyleE2EEESH_S1O_JEEENS4_5SM1004TMEM4LOAD25SM100_TMEM_LOAD_16dp32b8xES13_NS14_INS15_ILi0ELi4ELi3EEES18_NSW_INS5_IJS19_NSA_ILi16EEEEEENS5_IJS20_SB_EEEEEEENS4_39AutoVectorizingCopyWithAssumedAlignmentILi128EEENS4_14SM90_TMA_STOREES24_S26_S26_EEEvvEEEEvNT_6ParamsE:
[----:B------:R-:W1:Y:S01]  /*0000*/  LDC R1, c[0x0][0x37c] ;  /* 0x0000df00ff017b82 */ /* 0x000e620000000800 */
[----:B------:R-:W2:Y:S01]  /*0010*/  S2R R207, SR_TID.X ;  /* 0x0000000000cf7919 */ /* 0x000ea20000002100 */
[----:B------:R-:W3:Y:S01]  /*0020*/  LDCU.64 UR4, c[0x0][0x890] ;  /* 0x00011200ff0477ac */ /* 0x000ee20008000a00 */
[----:B------:R-:W-:Y:S02]  /*0030*/  PRMT R196, RZ, 0x7610, R196 ;  /* 0x00007610ffc47816 */ /* 0x000fe400000000c4 */
[----:B------:R-:W-:Y:S01]  /*0040*/  ELECT P5, URZ, PT ;  /* 0x0000000000ff782f */ /* 0x000fe200038a0000 */
[----:B------:R-:W4:Y:S01]  /*0050*/  LDCU.64 UR46, c[0x0][0x358] ;  /* 0x00006b00ff2e77ac */ /* 0x000f220008000a00 */
[----:B---3--:R-:W-:-:S04]  /*0060*/  UISETP.NE.U32.AND UP0, UPT, UR4, URZ, UPT ;  /* 0x000000ff0400728c */ /* 0x008fc8000bf05070 */
[----:B------:R-:W-:Y:S01]  /*0070*/  UISETP.NE.AND.EX UP0, UPT, UR5, URZ, UPT, UP0 ;  /* 0x000000ff0500728c */ /* 0x000fe2000bf05300 */
[----:B--2---:R-:W-:-:S05]  /*0080*/  SHF.R.U32.HI R202, RZ, 0x5, R207 ;  /* 0x00000005ffca7819 */ /* 0x004fca00000116cf */
[----:B------:R-:W2:Y:S02]  /*0090*/  SHFL.IDX PT, R0, R202, RZ, 0x1f ;  /* 0x00001fffca007589 */ /* 0x000ea400000e0000 */
[----:B--2---:R-:W-:Y:S01]  /*00a0*/  R2UR UR8, R0 ;  /* 0x00000000000872ca */ /* 0x004fe200000e0000 */
[----:B-1--4-:R-:W-:-:S14]  /*00b0*/  BRA.U UP0, `(.L_x_0) ;  /* 0x00000001002c7547 */ /* 0x012fdc000b800000 */
[----:B------:R-:W1:Y:S02]  /*00c0*/  LDCU.64 UR6, c[0x0][0x888] ;  /* 0x00011100ff0677ac */ /* 0x000e640008000a00 */
[----:B-1----:R-:W-:-:S04]  /*00d0*/  UISETP.NE.U32.AND UP0, UPT, UR6, URZ, UPT ;  /* 0x000000ff0600728c */ /* 0x002fc8000bf05070 */
[----:B------:R-:W-:-:S09]  /*00e0*/  UISETP.NE.AND.EX UP0, UPT, UR7, URZ, UPT, UP0 ;  /* 0x000000ff0700728c */ /* 0x000fd2000bf05300 */
[----:B------:R-:W-:Y:S05]  /*00f0*/  BRA.U !UP0, `(.L_x_1) ;  /* 0x0000000108147547 */ /* 0x000fea000b800000 */
[----:B------:R-:W1:Y:S02]  /*0100*/  LDC.64 R2, c[0x0][0x888] ;  /* 0x00022200ff027b82 */ /* 0x000e640000000a00 */
[----:B-1----:R-:W2:Y:S01]  /*0110*/  LDG.E R0, desc[UR46][R2.64] ;  /* 0x0000002e02007981 */ /* 0x002ea2000c1e1900 */
[----:B------:R-:W-:Y:S01]  /*0120*/  HFMA2 R196, -RZ, RZ, 0, 5.9604644775390625e-08 ;  /* 0x00000001ffc47431 */ /* 0x000fe200000001ff */
[----:B--2---:R-:W-:Y:S01]  /*0130*/  R2UR UR39, R0 ;  /* 0x00000000002772ca */ /* 0x004fe200000e0000 */
[----:B------:R-:W-:Y:S05]  /*0140*/  BRA `(.L_x_0) ;  /* 0x0000000000087947 */ /* 0x000fea0003800000 */
.L_x_1:
[----:B------:R-:W-:Y:S01]  /*0150*/  HFMA2 R196, -RZ, RZ, 0, 5.9604644775390625e-08 ;  /* 0x00000001ffc47431 */ /* 0x000fe200000001ff */
[----:B------:R-:W1:Y:S02]  /*0160*/  LDCU UR39, c[0x0][0x880] ;  /* 0x00011000ff2777ac */ /* 0x000e640008000800 */
.L_x_0:
[----:B------:R-:W2:Y:S02]  /*0170*/  LDCU.64 UR6, c[0x0][0x8b0] ;  /* 0x00011600ff0677ac */ /* 0x000ea40008000a00 */
[----:B--2---:R-:W-:-:S04]  /*0180*/  UISETP.NE.U32.AND UP0, UPT, UR6, URZ, UPT ;  /* 0x000000ff0600728c */ /* 0x004fc8000bf05070 */
[----:B------:R-:W-:-:S09]  /*0190*/  UISETP.NE.AND.EX UP0, UPT, UR7, URZ, UPT, UP0 ;  /* 0x000000ff0700728c */ /* 0x000fd2000bf05300 */
[----:B------:R-:W-:Y:S05]  /*01a0*/  BRA.U UP0, `(.L_x_2) ;  /* 0x0000000100207547 */ /* 0x000fea000b800000 */
[----:B------:R-:W2:Y:S02]  /*01b0*/  LDCU.64 UR6, c[0x0][0x8a8] ;  /* 0x00011500ff0677ac */ /* 0x000ea40008000a00 */
[----:B--2---:R-:W-:-:S04]  /*01c0*/  UISETP.NE.U32.AND UP0, UPT, UR6, URZ, UPT ;  /* 0x000000ff0600728c */ /* 0x004fc8000bf05070 */
[----:B------:R-:W-:-:S09]  /*01d0*/  UISETP.NE.AND.EX UP0, UPT, UR7, URZ, UPT, UP0 ;  /* 0x000000ff0700728c */ /* 0x000fd2000bf05300 */
[----:B------:R-:W-:Y:S05]  /*01e0*/  BRA.U !UP0, `(.L_x_3) ;  /* 0x00000001080c7547 */ /* 0x000fea000b800000 */
[----:B------:R-:W2:Y:S02]  /*01f0*/  LDC.64 R106, c[0x0][0x8a8] ;  /* 0x00022a00ff6a7b82 */ /* 0x000ea40000000a00 */
[----:B--2---:R2:W5:Y:S01]  /*0200*/  LDG.E R106, desc[UR46][R106.64] ;  /* 0x0000002e6a6a7981 */ /* 0x004562000c1e1900 */
[----:B------:R-:W-:Y:S05]  /*0210*/  BRA `(.L_x_2) ;  /* 0x0000000000047947 */ /* 0x000fea0003800000 */
.L_x_3:
[----:B------:R-:W3:Y:S02]  /*0220*/  LDC R106, c[0x0][0x8a0] ;  /* 0x00022800ff6a7b82 */ /* 0x000ee40000000800 */
.L_x_2:
[----:B------:R-:W-:Y:S01]  /*0230*/  IMAD.U32 R0, RZ, RZ, UR8 ;  /* 0x00000008ff007e24 */ /* 0x000fe2000f8e00ff */
[----:B------:R-:W-:Y:S04]  /*0240*/  BSSY.RECONVERGENT B0, `(.L_x_4) ;  /* 0x000000c000007945 */ /* 0x000fe80003800200 */
[C---:B------:R-:W-:Y:S02]  /*0250*/  ISETP.NE.OR P1, PT, R0.reuse, 0x1, !P5 ;  /* 0x000000010000780c */ /* 0x040fe40006f25670 */
[----:B------:R-:W-:-:S11]  /*0260*/  ISETP.NE.OR P0, PT, R0, 0x3, !P5 ;  /* 0x000000030000780c */ /* 0x000fd60006f05670 */
[----:B------:R-:W-:Y:S05]  /*0270*/  @P1 BRA `(.L_x_5) ;  /* 0x0000000000201947 */ /* 0x000fea0003800000 */
[----:B------:R-:W4:Y:S02]  /*0280*/  LDCU.64 UR6, c[0x0][0x348] ;  /* 0x00006900ff0677ac */ /* 0x000f240008000a00 */
[----:B----4-:R-:W-:Y:S02]  /*0290*/  UIADD3 UR10, UP1, UPT, UR6, 0x80, URZ ;  /* 0x00000080060a7890 */ /* 0x010fe4000ff3e0ff */
[----:B------:R-:W-:Y:S02]  /*02a0*/  UIADD3 UR6, UP0, UPT, UR6, 0x180, URZ ;  /* 0x0000018006067890 */ /* 0x000fe4000ff1e0ff */
[----:B------:R-:W-:Y:S02]  /*02b0*/  UIADD3.X UR11, UPT, UPT, URZ, UR7, URZ, UP1, !UPT ;  /* 0x00000007ff0b7290 */ /* 0x000fe40008ffe4ff */
[----:B------:R-:W-:-:S07]  /*02c0*/  UIADD3.X UR7, UPT, UPT, URZ, UR7, URZ, UP0, !UPT ;  /* 0x00000007ff077290 */ /* 0x000fce00087fe4ff */
[----:B------:R4:W-:Y:S02]  /*02d0*/  UTMACCTL.PF [UR10] ;  /* 0x000000000a0079b9 */ /* 0x0009e40008040000 */
[----:B------:R4:W-:Y:S02]  /*02e0*/  UTMACCTL.PF [UR6] ;  /* 0x00000000060079b9 */ /* 0x0009e40008040000 */
[----:B----4-:R-:W-:Y:S01]  /*02f0*/  NOP ;  /* 0x0000000000007918 */ /* 0x010fe20000000000 */
.L_x_5:
[----:B-1----:R-:W-:Y:S05]  /*0300*/  BSYNC.RECONVERGENT B0 ;  /* 0x0000000000007941 */ /* 0x002fea0003800200 */
.L_x_4:
[----:B------:R-:W-:Y:S04]  /*0310*/  BSSY.RECONVERGENT B0, `(.L_x_6) ;  /* 0x000000a000007945 */ /* 0x000fe80003800200 */
[----:B------:R-:W-:Y:S05]  /*0320*/  @P0 BRA `(.L_x_7) ;  /* 0x0000000000200947 */ /* 0x000fea0003800000 */
[----:B------:R-:W1:Y:S02]  /*0330*/  LDCU.64 UR6, c[0x0][0x348] ;  /* 0x00006900ff0677ac */ /* 0x000e640008000a00 */
[----:B-1----:R-:W-:Y:S02]  /*0340*/  UIADD3 UR10, UP1, UPT, UR6, 0x580, URZ ;  /* 0x00000580060a7890 */ /* 0x002fe4000ff3e0ff */
[----:B------:R-:W-:Y:S02]  /*0350*/  UIADD3 UR6, UP0, UPT, UR6, 0x680, URZ ;  /* 0x0000068006067890 */ /* 0x000fe4000ff1e0ff */
[----:B------:R-:W-:Y:S02]  /*0360*/  UIADD3.X UR11, UPT, UPT, URZ, UR7, URZ, UP1, !UPT ;  /* 0x00000007ff0b7290 */ /* 0x000fe40008ffe4ff */
[----:B------:R-:W-:-:S07]  /*0370*/  UIADD3.X UR7, UPT, UPT, URZ, UR7, URZ, UP0, !UPT ;  /* 0x00000007ff077290 */ /* 0x000fce00087fe4ff */
[----:B------:R1:W-:Y:S02]  /*0380*/  UTMACCTL.PF [UR10] ;  /* 0x000000000a0079b9 */ /* 0x0003e40008040000 */
[----:B------:R1:W-:Y:S02]  /*0390*/  UTMACCTL.PF [UR6] ;  /* 0x00000000060079b9 */ /* 0x0003e40008040000 */
[----:B-1----:R-:W-:Y:S01]  /*03a0*/  NOP ;  /* 0x0000000000007918 */ /* 0x002fe20000000000 */
.L_x_7:
[----:B------:R-:W-:Y:S05]  /*03b0*/  BSYNC.RECONVERGENT B0 ;  /* 0x0000000000007941 */ /* 0x000fea0003800200 */
.L_x_6:
[----:B------:R-:W1:Y:S01]  /*03c0*/  LDCU.64 UR6, c[0x0][0x888] ;  /* 0x00011100ff0677ac */ /* 0x000e620008000a00 */
[----:B------:R-:W-:Y:S02]  /*03d0*/  UISETP.EQ.U32.AND UP1, UPT, UR4, URZ, UPT ;  /* 0x000000ff0400728c */ /* 0x000fe4000bf22070 */
[----:B------:R-:W-:Y:S02]  /*03e0*/  UPLOP3.LUT UP2, UPT, UPT, UPT, UPT, 0x80, 0x8 ;  /* 0x000000000008789c */ /* 0x000fe40003f4f070 */
[----:B-1----:R-:W-:-:S04]  /*03f0*/  UISETP.NE.U32.AND UP0, UPT, UR6, URZ, UPT ;  /* 0x000000ff0600728c */ /* 0x002fc8000bf05070 */
[----:B------:R-:W-:-:S04]  /*0400*/  UISETP.NE.AND.EX UP0, UPT, UR7, URZ, UPT, UP0 ;  /* 0x000000ff0700728c */ /* 0x000fc8000bf05300 */
[----:B------:R-:W-:-:S04]  /*0410*/  UISETP.EQ.OR.EX UP3, UPT, UR5, URZ, !UP0, UP1 ;  /* 0x000000ff0500728c */ /* 0x000fc8000c762710 */
[----:B------:R-:W-:-:S05]  /*0420*/  UP2UR UR45, UPR, URZ, 0x8 ;  /* 0x00000008ff2d7883 */ /* 0x000fca0008000000 */
[----:B------:R-:W-:Y:S07]  /*0430*/  BRA.U !UP3, `(.L_x_8) ;  /* 0x000000010b207547 */ /* 0x000fee000b800000 */
[----:B------:R-:W-:Y:S01]  /*0440*/  UISETP.NE.U32.AND UP2, UPT, UR4, URZ, UPT ;  /* 0x000000ff0400728c */ /* 0x000fe2000bf45070 */
[----:B------:R-:W-:Y:S01]  /*0450*/  FSETP.NEU.AND P0, PT, RZ, UR39, PT ;  /* 0x00000027ff007c0b */ /* 0x000fe2000bf0d000 */
[----:B------:R-:W-:Y:S02]  /*0460*/  USEL UR4, URZ, 0xffffffff, UP0 ;  /* 0xffffffffff047887 */ /* 0x000fe40008000000 */
[----:B------:R-:W-:-:S10]  /*0470*/  UISETP.NE.AND.EX UP2, UPT, UR5, URZ, UPT, UP2 ;  /* 0x000000ff0500728c */ /* 0x000fd4000bf45320 */
[----:B------:R-:W-:Y:S01]  /*0480*/  VOTEU.ANY UP1, P0 ;  /* 0x0000000000ff7886 */ /* 0x000fe20000020100 */
[----:B------:R-:W-:-:S04]  /*0490*/  @!UP2 USEL UR4, URZ, 0xffffffff, UP1 ;  /* 0xffffffffff04a887 */ /* 0x000fc80008800000 */
[----:B------:R-:W-:-:S04]  /*04a0*/  ULOP3.LUT UR4, UR4, 0x1, URZ, 0xc0, !UPT ;  /* 0x0000000104047892 */ /* 0x000fc8000f8ec0ff */
[----:B------:R-:W-:-:S11]  /*04b0*/  UISETP.NE.U32.AND UP2, UPT, UR4, 0x1, UPT ;  /* 0x000000010400788c */ /* 0x000fd6000bf45070 */
.L_x_8:
[----:B------:R-:W1:Y:S01]  /*04c0*/  SHFL.IDX PT, R2, R202, RZ, 0x1f ;  /* 0x00001fffca027589 */ /* 0x000e6200000e0000 */
[----:B------:R-:W-:-:S04]  /*04d0*/  UISETP.NE.AND UP1, UPT, UR8, 0x2, UPT ;  /* 0x000000020800788c */ /* 0x000fc8000bf25270 */
[----:B------:R-:W-:Y:S01]  /*04e0*/  USEL UR6, URZ, 0x1, UP1 ;  /* 0x00000001ff067887 */ /* 0x000fe20008800000 */
[----:B-1----:R-:W-:-:S13]  /*04f0*/  ISETP.NE.AND P0, PT, R2, RZ, PT ;  /* 0x000000ff0200720c */ /* 0x002fda0003f05270 */
[----:B------:R-:W-:Y:S05]  /*0500*/  @P0 BRA `(.L_x_9) ;  /* 0x0000000000400947 */ /* 0x000fea0003800000 */
[----:B------:R-:W1:Y:S01]  /*0510*/  S2UR UR5, SR_CgaCtaId ;  /* 0x00000000000579c3 */ /* 0x000e620000008800 */
[----:B------:R-:W-:Y:S01]  /*0520*/  UMOV UR7, 0x400 ;  /* 0x0000040000077882 */ /* 0x000fe20000000000 */
[----:B------:R-:W-:Y:S01]  /*0530*/  UMOV UR4, 0x1 ;  /* 0x0000000100047882 */ /* 0x000fe20000000000 */
[----:B------:R-:W-:Y:S01]  /*0540*/  ELECT P0, URZ, PT ;  /* 0x0000000000ff782f */ /* 0x000fe20003800000 */
[----:B------:R-:W-:-:S04]  /*0550*/  UIADD3 UR10, UPT, UPT, -UR4, 0x100000, URZ ;  /* 0x00100000040a7890 */ /* 0x000fc8000fffe1ff */
[----:B------:R-:W-:Y:S02]  /*0560*/  USHF.L.U32 UR11, UR10, 0xb, URZ ;  /* 0x0000000b0a0b7899 */ /* 0x000fe400080006ff */
[----:B------:R-:W-:Y:S02]  /*0570*/  USHF.L.U32 UR10, UR10, 0x1, URZ ;  /* 0x000000010a0a7899 */ /* 0x000fe400080006ff */
[----:B-1----:R-:W-:Y:S01]  /*0580*/  ULEA UR5, UR5, UR7, 0x18 ;  /* 0x0000000705057291 */ /* 0x002fe2000f8ec0ff */
[----:B------:R-:W1:Y:S11]  /*0590*/  FENCE.VIEW.ASYNC.S ;  /* 0x00000000000073c6 */ /* 0x000e760000000000 */
[----:B-1----:R1:W4:Y:S01]  /*05a0*/  SYNCS.EXCH.64 URZ, [UR5], UR10 ;  /* 0x0000000a05ff75b2 */ /* 0x0023220008000100 */
[----:B------:R1:W1:Y:S01]  /*05b0*/  SYNCS.EXCH.64 URZ, [UR5+0x18], UR10 ;  /* 0x0000180a05ff75b2 */ /* 0x0002620008000100 */
[----:B------:R1:W1:Y:S01]  /*05c0*/  SYNCS.EXCH.64 URZ, [UR5+0x8], UR10 ;  /* 0x0000080a05ff75b2 */ /* 0x0002620008000100 */
[----:B------:R1:W1:Y:S01]  /*05d0*/  SYNCS.EXCH.64 URZ, [UR5+0x20], UR10 ;  /* 0x0000200a05ff75b2 */ /* 0x0002620008000100 */
[----:B------:R1:W1:Y:S01]  /*05e0*/  SYNCS.EXCH.64 URZ, [UR5+0x10], UR10 ;  /* 0x0000100a05ff75b2 */ /* 0x0002620008000100 */
[----:B------:R1:W1:Y:S01]  /*05f0*/  SYNCS.EXCH.64 URZ, [UR5+0x28], UR10 ;  /* 0x0000280a05ff75b2 */ /* 0x0002620008000100 */
[----:B------:R-:W-:Y:S01]  /*0600*/  NOP ;  /* 0x0000000000007918 */ /* 0x000fe20000000000 */
.L_x_9:
[----:B------:R-:W2:Y:S01]  /*0610*/  SHFL.IDX PT, R2, R202, RZ, 0x1f ;  /* 0x00001fffca027589 */ /* 0x000ea200000e0000 */
[----:B------:R-:W-:Y:S01]  /*0620*/  NOP ;  /* 0x0000000000007918 */ /* 0x000fe20000000000 */
[----:B--2---:R-:W-:-:S13]  /*0630*/  ISETP.NE.AND P0, PT, R2, 0x1, PT ;  /* 0x000000010200780c */ /* 0x004fda0003f05270 */
[----:B------:R-:W-:Y:S05]  /*0640*/  @P0 BRA `(.L_x_10) ;  /* 0x0000000000400947 */ /* 0x000fea0003800000 */
[----:B------:R-:W2:Y:S01]  /*0650*/  S2UR UR7, SR_CgaCtaId ;  /* 0x00000000000779c3 */ /* 0x000ea20000008800 */
[----:B------:R-:W-:Y:S01]  /*0660*/  UMOV UR9, 0x400 ;  /* 0x0000040000097882 */ /* 0x000fe20000000000 */
[----:B-1----:R-:W-:Y:S01]  /*0670*/  UMOV UR5, 0x20 ;  /* 0x0000002000057882 */ /* 0x002fe20000000000 */
[----:B------:R-:W-:Y:S01]  /*0680*/  UMOV UR4, 0x80 ;  /* 0x0000008000047882 */ /* 0x000fe20000000000 */
[----:B------:R-:W-:-:S04]  /*0690*/  UIADD3 UR10, UPT, UPT, -UR5, 0x100000, URZ ;  /* 0x00100000050a7890 */ /* 0x000fc8000fffe1ff */
[----:B------:R-:W-:Y:S02]  /*06a0*/  USHF.L.U32 UR11, UR10, 0xb, URZ ;  /* 0x0000000b0a0b7899 */ /* 0x000fe400080006ff */
[----:B------:R-:W-:Y:S02]  /*06b0*/  USHF.L.U32 UR10, UR10, 0x1, URZ ;  /* 0x000000010a0a7899 */ /* 0x000fe400080006ff */
[----:B------:R-:W-:-:S04]  /*06c0*/  UIADD3 UR4, UPT, UPT, -UR4, 0x100000, URZ ;  /* 0x0010000004047890 */ /* 0x000fc8000fffe1ff */
[----:B------:R-:W-:Y:S02]  /*06d0*/  USHF.L.U32 UR5, UR4, 0xb, URZ ;  /* 0x0000000b04057899 */ /* 0x000fe400080006ff */
[----:B------:R-:W-:Y:S01]  /*06e0*/  USHF.L.U32 UR4, UR4, 0x1, URZ ;  /* 0x0000000104047899 */ /* 0x000fe200080006ff */
[----:B------:R-:W-:Y:S01]  /*06f0*/  ELECT P0, URZ, PT ;  /* 0x0000000000ff782f */ /* 0x000fe20003800000 */
[----:B--2---:R-:W-:Y:S01]  /*0700*/  ULEA UR7, UR7, UR9, 0x18 ;  /* 0x0000000907077291 */ /* 0x004fe2000f8ec0ff */
[----:B------:R-:W1:Y:S11]  /*0710*/  FENCE.VIEW.ASYNC.S ;  /* 0x00000000000073c6 */ /* 0x000e760000000000 */
[----:B-1----:R2:W1:Y:S01]  /*0720*/  SYNCS.EXCH.64 URZ, [UR7+0x30], UR10 ;  /* 0x0000300a07ff75b2 */ /* 0x0024620008000100 */
[----:B------:R2:W1:Y:S02]  /*0730*/  SYNCS.EXCH.64 URZ, [UR7+0x38], UR4 ;  /* 0x0000380407ff75b2 */ /* 0x0004640008000100 */
[----:B--2---:R-:W-:Y:S01]  /*0740*/  NOP ;  /* 0x0000000000007918 */ /* 0x004fe20000000000 */
.L_x_10:
[----:B------:R-:W2:Y:S01]  /*0750*/  SHFL.IDX PT, R2, R202, RZ, 0x1f ;  /* 0x00001fffca027589 */ /* 0x000ea200000e0000 */
[----:B------:R-:W-:Y:S01]  /*0760*/  NOP ;  /* 0x0000000000007918 */ /* 0x000fe20000000000 */
[----:B--2---:R-:W-:-:S13]  /*0770*/  ISETP.NE.AND P0, PT, R2, 0x3, PT ;  /* 0x000000030200780c */ /* 0x004fda0003f05270 */
[----:B------:R-:W-:Y:S05]  /*0780*/  @P0 BRA `(.L_x_11) ;  /* 0x0000000000300947 */ /* 0x000fea0003800000 */
[----:B-1----:R-:W1:Y:S01]  /*0790*/  S2UR UR5, SR_CgaCtaId ;  /* 0x00000000000579c3 */ /* 0x002e620000008800 */
        /* <DEDUP_REMOVED lines=8> */
[----:B-1----:R2:W1:Y:S01]  /*0820*/  SYNCS.EXCH.64 URZ, [UR5+0x40], UR10 ;  /* 0x0000400a05ff75b2 */ /* 0x0024620008000100 */
[----:B------:R2:W1:Y:S02]  /*0830*/  SYNCS.EXCH.64 URZ, [UR5+0x48], UR10 ;  /* 0x0000480a05ff75b2 */ /* 0x0004640008000100 */
[----:B--2---:R-:W-:Y:S01]  /*0840*/  NOP ;  /* 0x0000000000007918 */ /* 0x004fe20000000000 */
.L_x_11:
[----:B------:R-:W2:Y:S01]  /*0850*/  SHFL.IDX PT, R2, R202, RZ, 0x1f ;  /* 0x00001fffca027589 */ /* 0x000ea200000e0000 */
[----:B------:R-:W-:Y:S01]  /*0860*/  NOP ;  /* 0x0000000000007918 */ /* 0x000fe20000000000 */
[----:B--2---:R-:W-:-:S13]  /*0870*/  ISETP.NE.AND P0, PT, R2, 0x4, PT ;  /* 0x000000040200780c */ /* 0x004fda0003f05270 */
[----:B------:R-:W-:Y:S05]  /*0880*/  @P0 BRA `(.L_x_12) ;  /* 0x00000000004c0947 */ /* 0x000fea0003800000 */
[----:B-1----:R-:W1:Y:S01]  /*0890*/  S2UR UR5, SR_CgaCtaId ;  /* 0x00000000000579c3 */ /* 0x002e620000008800 */
[----:B------:R-:W-:Y:S01]  /*08a0*/  UMOV UR9, 0x100 ;  /* 0x0000010000097882 */ /* 0x000fe20000000000 */
[----:B------:R-:W-:Y:S01]  /*08b0*/  UMOV UR7, 0x400 ;  /* 0x0000040000077882 */ /* 0x000fe20000000000 */
[----:B------:R-:W-:Y:S01]  /*08c0*/  USEL UR9, UR9, 0xe0, UP2 ;  /* 0x000000e009097887 */ /* 0x000fe20009000000 */
[----:B------:R-:W-:Y:S01]  /*08d0*/  UMOV UR4, 0x1 ;  /* 0x0000000100047882 */ /* 0x000fe20000000000 */
[----:B------:R-:W-:Y:S01]  /*08e0*/  ELECT P0, URZ, PT ;  /* 0x0000000000ff782f */ /* 0x000fe20003800000 */
[----:B------:R-:W-:-:S04]  /*08f0*/  UIADD3 UR10, UPT, UPT, -UR4, 0x100000, URZ ;  /* 0x00100000040a7890 */ /* 0x000fc8000fffe1ff */
[----:B------:R-:W-:Y:S02]  /*0900*/  USHF.L.U32 UR11, UR10, 0xb, URZ ;  /* 0x0000000b0a0b7899 */ /* 0x000fe400080006ff */
[----:B------:R-:W-:Y:S02]  /*0910*/  USHF.L.U32 UR10, UR10, 0x1, URZ ;  /* 0x000000010a0a7899 */ /* 0x000fe400080006ff */
[----:B------:R-:W-:-:S04]  /*0920*/  UIADD3 UR12, UPT, UPT, -UR9, 0x100000, URZ ;  /* 0x00100000090c7890 */ /* 0x000fc8000fffe1ff */
[----:B------:R-:W-:Y:S02]  /*0930*/  USHF.L.U32 UR13, UR12, 0xb, URZ ;  /* 0x0000000b0c0d7899 */ /* 0x000fe400080006ff */
[----:B------:R-:W-:Y:S02]  /*0940*/  USHF.L.U32 UR12, UR12, 0x1, URZ ;  /* 0x000000010c0c7899 */ /* 0x000fe400080006ff */
[----:B-1----:R-:W-:Y:S01]  /*0950*/  ULEA UR5, UR5, UR7, 0x18 ;  /* 0x0000000705057291 */ /* 0x002fe2000f8ec0ff */
[----:B------:R-:W1:Y:S11]  /*0960*/  FENCE.VIEW.ASYNC.S ;  /* 0x00000000000073c6 */ /* 0x000e760000000000 */
[----:B-1----:R2:W1:Y:S01]  /*0970*/  SYNCS.EXCH.64 URZ, [UR5+0x50], UR10 ;  /* 0x0000500a05ff75b2 */ /* 0x0024620008000100 */
[----:B------:R2:W1:Y:S01]  /*0980*/  SYNCS.EXCH.64 URZ, [UR5+0x60], UR12 ;  /* 0x0000600c05ff75b2 */ /* 0x0004620008000100 */
[----:B------:R2:W1:Y:S01]  /*0990*/  SYNCS.EXCH.64 URZ, [UR5+0x58], UR10 ;  /* 0x0000580a05ff75b2 */ /* 0x0004620008000100 */
[----:B------:R2:W1:Y:S02]  /*09a0*/  SYNCS.EXCH.64 URZ, [UR5+0x68], UR12 ;  /* 0x0000680c05ff75b2 */ /* 0x0004640008000100 */
[----:B--2---:R-:W-:Y:S01]  /*09b0*/  NOP ;  /* 0x0000000000007918 */ /* 0x004fe20000000000 */
.L_x_12:
        /* <DEDUP_REMOVED lines=18> */
[----:B------:R2:W1:Y:S01]  /*0ae0*/  SYNCS.EXCH.64 URZ, [UR7+0x90], UR4 ;  /* 0x0000900407ff75b2 */ /* 0x0004620008000100 */
[----:B------:R2:W1:Y:S01]  /*0af0*/  SYNCS.EXCH.64 URZ, [UR7+0x78], UR10 ;  /* 0x0000780a07ff75b2 */ /* 0x0004620008000100 */
[----:B------:R2:W1:Y:S01]  /*0b00*/  SYNCS.EXCH.64 URZ, [UR7+0x98], UR4 ;  /* 0x0000980407ff75b2 */ /* 0x0004620008000100 */
[----:B------:R2:W1:Y:S01]  /*0b10*/  SYNCS.EXCH.64 URZ, [UR7+0x80], UR10 ;  /* 0x0000800a07ff75b2 */ /* 0x0004620008000100 */
[----:B------:R2:W1:Y:S01]  /*0b20*/  SYNCS.EXCH.64 URZ, [UR7+0xa0], UR4 ;  /* 0x0000a00407ff75b2 */ /* 0x0004620008000100 */
[----:B------:R2:W1:Y:S01]  /*0b30*/  SYNCS.EXCH.64 URZ, [UR7+0x88], UR10 ;  /* 0x0000880a07ff75b2 */ /* 0x0004620008000100 */
[----:B------:R2:W1:Y:S02]  /*0b40*/  SYNCS.EXCH.64 URZ, [UR7+0xa8], UR4 ;  /* 0x0000a80407ff75b2 */ /* 0x0004640008000100 */
[----:B--2---:R-:W-:Y:S01]  /*0b50*/  NOP ;  /* 0x0000000000007918 */ /* 0x004fe20000000000 */
.L_x_13:
        /* <DEDUP_REMOVED lines=18> */
.L_x_14:
[----:B-1----:R-:W1:Y:S01]  /*0c80*/  S2UR UR5, SR_CTAID.X ;  /* 0x00000000000579c3 */ /* 0x002e620000002500 */
[----:B------:R-:W-:-:S05]  /*0c90*/  CS2R.32 R197, SR_CgaSize ;  /* 0x0000000000c57805 */ /* 0x000fca0000008a00 */
[----:B------:R-:W-:-:S05]  /*0ca0*/  IMAD R197, R197, -0xa0, RZ ;  /* 0xffffff60c5c57824 */ /* 0x000fca00078e02ff */
[----:B------:R-:W-:-:S14]  /*0cb0*/  R2UR UR9, R197 ;  /* 0x00000000c50972ca */ /* 0x000fdc00000e0000 */
[----:B------:R-:W2:Y:S01]  /*0cc0*/  LDCU UR9, c[0x0][UR9+0x2b0] ;  /* 0x00005600090977ac */ /* 0x000ea20008000800 */
[----:B------:R-:W-:Y:S01]  /*0cd0*/  NOP ;  /* 0x0000000000007918 */ /* 0x000fe20000000000 */
[----:B------:R-:W-:-:S05]  /*0ce0*/  CS2R.32 R197, SR_CgaSize ;  /* 0x0000000000c57805 */ /* 0x000fca0000008a00 */
[----:B------:R-:W-:-:S05]  /*0cf0*/  IMAD R197, R197, -0xa0, RZ ;  /* 0xffffff60c5c57824 */ /* 0x000fca00078e02ff */
[----:B------:R-:W-:-:S14]  /*0d00*/  R2UR UR7, R197 ;  /* 0x00000000c50772ca */ /* 0x000fdc00000e0000 */
[----:B------:R-:W3:Y:S01]  /*0d10*/  LDCU UR7, c[0x0][UR7+0x2b4] ;  /* 0x00005680070777ac */ /* 0x000ee20008000800 */
[----:B------:R-:W4:Y:S08]  /*0d20*/  S2UR UR4, SR_CTAID.Y ;  /* 0x00000000000479c3 */ /* 0x000f300000002600 */
[----:B------:R-:W3:Y:S01]  /*0d30*/  LDC R9, c[0x0][0xb24] ;  /* 0x0002c900ff097b82 */ /* 0x000ee20000000800 */
[----:B-1----:R-:W-:-:S02]  /*0d40*/  I2FP.F32.U32 R5, UR5 ;  /* 0x0000000500057c45 */ /* 0x002fc40008201000 */
[----:B------:R-:W-:-:S05]  /*0d50*/  CS2R.32 R3, SR_CgaSize ;  /* 0x0000000000037805 */ /* 0x000fca0000008a00 */
[----:B------:R-:W-:-:S06]  /*0d60*/  IMAD R3, R3, -0xa0, RZ ;  /* 0xffffff6003037824 */ /* 0x000fcc00078e02ff */
[----:B------:R-:W1:Y:S01]  /*0d70*/  LDC R3, c[0x0][R3+0x2a0] ;  /* 0x0000a80003037b82 */ /* 0x000e620000000800 */
[----:B------:R-:W-:Y:S01]  /*0d80*/  MOV R197, UR5 ;  /* 0x0000000500c57c02 */ /* 0x000fe20008000f00 */
[----:B--2---:R-:W-:Y:S01]  /*0d90*/  FMUL R5, R5, UR9 ;  /* 0x0000000905057c20 */ /* 0x004fe20008400000 */
[----:B----4-:R-:W-:Y:S02]  /*0da0*/  I2FP.F32.U32 R4, UR4 ;  /* 0x0000000400047c45 */ /* 0x010fe40008201000 */
[----:B------:R-:W-:-:S05]  /*0db0*/  CS2R.32 R2, SR_CgaSize ;  /* 0x0000000000027805 */ /* 0x000fca0000008a00 */
[----:B------:R-:W-:-:S06]  /*0dc0*/  IMAD R2, R2, -0xa0, RZ ;  /* 0xffffff6002027824 */ /* 0x000fcc00078e02ff */
[----:B------:R-:W2:Y:S01]  /*0dd0*/  LDC R2, c[0x0][R2+0x2a4] ;  /* 0x0000a90002027b82 */ /* 0x000ea20000000800 */
[----:B------:R-:W4:Y:S01]  /*0de0*/  F2I.U32.TRUNC.NTZ R194, R5 ;  /* 0x0000000500c27305 */ /* 0x000f22000020f000 */
[----:B------:R-:W-:Y:S01]  /*0df0*/  MOV R195, UR4 ;  /* 0x0000000400c37c02 */ /* 0x000fe20008000f00 */
[----:B---3--:R-:W-:-:S05]  /*0e00*/  FMUL R4, R4, UR7 ;  /* 0x0000000704047c20 */ /* 0x008fca0008400000 */
[----:B------:R-:W-:Y:S01]  /*0e10*/  BAR.SYNC.DEFER_BLOCKING 0x0 ;  /* 0x0000000000007b1d */ /* 0x000fe20000010000 */
[----:B------:R-:W-:-:S05]  /*0e20*/  ISETP.GE.AND P0, PT, R9, 0x1, PT ;  /* 0x000000010900780c */ /* 0x000fca0003f06270 */
[----:B------:R-:W3:Y:S02]  /*0e30*/  F2I.U32.TRUNC.NTZ R187, R4 ;  /* 0x0000000400bb7305 */ /* 0x000ee4000020f000 */
[----:B------:R-:W2:Y:S01]  /*0e40*/  S2UR UR36, SR_CTAID.Z ;  /* 0x00000000002479c3 */ /* 0x000ea20000002700 */
[----:B----4-:R-:W-:-:S05]  /*0e50*/  IADD3 R194, PT, PT, -R194, RZ, RZ ;  /* 0x000000ffc2c27210 */ /* 0x010fca0007ffe1ff */
[----:B-1----:R-:W-:Y:S01]  /*0e60*/  IMAD R194, R3, R194, UR5 ;  /* 0x0000000503c27e24 */ /* 0x002fe2000f8e02c2 */
[----:B---3--:R-:W-:-:S05]  /*0e70*/  IADD3 R187, PT, PT, -R187, RZ, RZ ;  /* 0x000000ffbbbb7210 */ /* 0x008fca0007ffe1ff */
[----:B--2---:R-:W-:Y:S01]  /*0e80*/  IMAD R187, R2, R187, UR4 ;  /* 0x0000000402bb7e24 */ /* 0x004fe2000f8e02bb */
[----:B------:R-:W-:Y:S06]  /*0e90*/  @!P0 BRA `(.L_x_15) ;  /* 0x0000000000b88947 */ /* 0x000fec0003800000 */
[----:B------:R-:W1:Y:S01]  /*0ea0*/  LDC.64 R4, c[0x0][0xb18] ;  /* 0x0002c600ff047b82 */ /* 0x000e620000000a00 */
[----:B------:R-:W-:-:S07]  /*0eb0*/  ISETP.NE.AND P0, PT, R9, 0x1, PT ;  /* 0x000000010900780c */ /* 0x000fce0003f05270 */
[----:B------:R-:W2:Y:S08]  /*0ec0*/  LDC R10, c[0x0][0xb0c] ;  /* 0x0002c300ff0a7b82 */ /* 0x000eb00000000800 */
[----:B------:R-:W3:Y:S08]  /*0ed0*/  LDC R11, c[0x0][0x370] ;  /* 0x0000dc00ff0b7b82 */ /* 0x000ef00000000800 */
[----:B------:R-:W4:Y:S01]  /*0ee0*/  LDC R12, c[0x0][0x374] ;  /* 0x0000dd00ff0c7b82 */ /* 0x000f220000000800 */
[----:B-1----:R-:W-:-:S07]  /*0ef0*/  ISETP.NE.AND P1, PT, R4, 0x1, PT ;  /* 0x000000010400780c */ /* 0x002fce0003f25270 */
[----:B------:R-:W3:Y:S01]  /*0f00*/  LDC.64 R6, c[0x0][0xb10] ;  /* 0x0002c400ff067b82 */ /* 0x000ee20000000a00 */
[----:B--2---:R-:W-:-:S07]  /*0f10*/  ISETP.NE.AND P2, PT, R10, 0x1, PT ;  /* 0x000000010a00780c */ /* 0x004fce0003f45270 */
[----:B------:R-:W1:Y:S08]  /*0f20*/  LDC R8, c[0x0][0xb20] ;  /* 0x0002c800ff087b82 */ /* 0x000e700000000800 */
[----:B------:R-:W2:Y:S01]  /*0f30*/  LDC.64 R2, c[0x0][0xb28] ;  /* 0x0002ca00ff027b82 */ /* 0x000ea20000000a00 */
[----:B----4-:R-:W-:-:S04]  /*0f40*/  IMAD.HI.U32 R13, R12, R5, RZ ;  /* 0x000000050c0d7227 */ /* 0x010fc800078e00ff */
[----:B------:R-:W-:-:S04]  /*0f50*/  IMAD.HI.U32 R5, R195, R5, RZ ;  /* 0x00000005c3057227 */ /* 0x000fc800078e00ff */
[----:B---3--:R-:W-:-:S04]  /*0f60*/  IMAD.HI.U32 R14, R11, R6, RZ ;  /* 0x000000060b0e7227 */ /* 0x008fc800078e00ff */
[----:B------:R-:W-:Y:S01]  /*0f70*/  IMAD.HI.U32 R16, R197, R6, RZ ;  /* 0x00000006c5107227 */ /* 0x000fe200078e00ff */
[-C--:B------:R-:W-:Y:S02]  /*0f80*/  @P2 SHF.R.U32.HI R11, RZ, R7.reuse, R14 ;  /* 0x00000007ff0b2219 */ /* 0x080fe4000001160e */
[-C--:B-1----:R-:W-:Y:S02]  /*0f90*/  @P1 SHF.R.U32.HI R12, RZ, R8.reuse, R13 ;  /* 0x00000008ff0c1219 */ /* 0x082fe4000001160d */
[----:B------:R-:W-:Y:S02]  /*0fa0*/  SHF.R.U32.HI R8, RZ, R8, R5 ;  /* 0x00000008ff087219 */ /* 0x000fe40000011605 */
[----:B------:R-:W-:Y:S02]  /*0fb0*/  SHF.R.U32.HI R16, RZ, R7, R16 ;  /* 0x00000007ff107219 */ /* 0x000fe40000011610 */
[----:B------:R-:W-:Y:S01]  /*0fc0*/  SEL R5, R195, R8, !P1 ;  /* 0x00000008c3057207 */ /* 0x000fe20004800000 */
[----:B--2---:R-:W-:Y:S01]  /*0fd0*/  IMAD.HI.U32 R14, R12, R2, RZ ;  /* 0x000000020c0e7227 */ /* 0x004fe200078e00ff */
[----:B------:R-:W-:-:S03]  /*0fe0*/  SEL R7, R197, R16, !P2 ;  /* 0x00000010c5077207 */ /* 0x000fc60005000000 */
[----:B------:R-:W-:Y:S01]  /*0ff0*/  IMAD.HI.U32 R6, R11, R2, RZ ;  /* 0x000000020b067227 */ /* 0x000fe200078e00ff */
[----:B------:R-:W-:-:S04]  /*1000*/  @P0 SHF.R.U32.HI R12, RZ, R3, R14 ;  /* 0x00000003ff0c0219 */ /* 0x000fc8000001160e */
[----:B------:R-:W-:Y:S01]  /*1010*/  @P0 SHF.R.U32.HI R11, RZ, R3, R6 ;  /* 0x00000003ff0b0219 */ /* 0x000fe20000011606 */
[----:B------:R-:W-:-:S04]  /*1020*/  IMAD R12, R12, R9, RZ ;  /* 0x000000090c0c7224 */ /* 0x000fc800078e02ff */
[----:B------:R-:W-:Y:S01]  /*1030*/  IMAD R6, R11, R9, RZ ;  /* 0x000000090b067224 */ /* 0x000fe200078e02ff */
[----:B------:R-:W-:-:S04]  /*1040*/  ISETP.GE.AND P1, PT, R5, R12, PT ;  /* 0x0000000c0500720c */ /* 0x000fc80003f26270 */
[----:B------:R-:W-:Y:S01]  /*1050*/  ISETP.GE.OR P1, PT, R7, R6, P1 ;  /* 0x000000060700720c */ /* 0x000fe20000f26670 */
[----:B------:R-:W-:-:S05]  /*1060*/  IMAD.HI.U32 R6, R5, R2, RZ ;  /* 0x0000000205067227 */ /* 0x000fca00078e00ff */
[----:B------:R-:W-:-:S04]  /*1070*/  SHF.R.U32.HI R6, RZ, R3, R6 ;  /* 0x00000003ff067219 */ /* 0x000fc80000011606 */
[----:B------:R-:W-:-:S03]  /*1080*/  SEL R6, R5, R6, !P0 ;  /* 0x0000000605067207 */ /* 0x000fc60004000000 */
[----:B------:R-:W-:Y:S01]  /*1090*/  @!P1 IMAD.HI.U32 R8, R7, R2, RZ ;  /* 0x0000000207089227 */ /* 0x000fe200078e00ff */
[----:B------:R-:W-:-:S04]  /*10a0*/  IADD3 R2, PT, PT, -R6, RZ, RZ ;  /* 0x000000ff06027210 */ /* 0x000fc80007ffe1ff */
[----:B------:R-:W-:Y:S01]  /*10b0*/  @!P1 SHF.R.U32.HI R8, RZ, R3, R8 ;  /* 0x00000003ff089219 */ /* 0x000fe20000011608 */
[----:B------:R-:W-:-:S03]  /*10c0*/  IMAD R2, R9, R2, R5 ;  /* 0x0000000209027224 */ /* 0x000fc600078e0205 */
[----:B------:R-:W-:Y:S02]  /*10d0*/  @!P1 SEL R3, R7, R8, !P0 ;  /* 0x0000000807039207 */ /* 0x000fe40004000000 */
[----:B------:R-:W-:-:S03]  /*10e0*/  IADD3 R8, PT, PT, -R5, RZ, RZ ;  /* 0x000000ff05087210 */ /* 0x000fc60007ffe1ff */
[--C-:B------:R-:W-:Y:S02]  /*10f0*/  @!P1 IMAD.IADD R6, R6, 0x1, -R3.reuse ;  /* 0x0000000106069824 */ /* 0x100fe400078e0a03 */
[----:B------:R-:W-:Y:S01]  /*1100*/  @!P1 IMAD R3, R2, R11, R3 ;  /* 0x0000000b02039224 */ /* 0x000fe200078e0203 */
[----:B------:R-:W-:Y:S01]  /*1110*/  IADD3 R2, PT, PT, -R7, RZ, RZ ;  /* 0x000000ff07027210 */ /* 0x000fe20007ffe1ff */
[----:B------:R-:W-:Y:S02]  /*1120*/  @!P1 IMAD R5, R6, R9, R7 ;  /* 0x0000000906059224 */ /* 0x000fe400078e0207 */
[----:B------:R-:W-:Y:S02]  /*1130*/  IMAD R8, R4, R8, R195 ;  /* 0x0000000804087224 */ /* 0x000fe400078e02c3 */
[----:B------:R-:W-:Y:S02]  /*1140*/  @!P1 IMAD.MOV.U32 R7, RZ, RZ, R3 ;  /* 0x000000ffff079224 */ /* 0x000fe400078e0003 */
[----:B------:R-:W-:-:S02]  /*1150*/  IMAD R2, R10, R2, R197 ;  /* 0x000000020a027224 */ /* 0x000fc400078e02c5 */
[----:B------:R-:W-:Y:S02]  /*1160*/  IMAD R195, R5, R4, R8 ;  /* 0x0000000405c37224 */ /* 0x000fe400078e0208 */
[----:B------:R-:W-:Y:S02]  /*1170*/  IMAD R197, R7, R10, R2 ;  /* 0x0000000a07c57224 */ /* 0x000fe400078e0202 */
.L_x_15:
[----:B------:R-:W1:Y:S01]  /*1180*/  LDCU UR4, c[0x0][0xb30] ;  /* 0x00016600ff0477ac */ /* 0x000e620008000800 */
[----:B------:R-:W2:Y:S08]  /*1190*/  S2UR UR37, SR_CgaCtaId ;  /* 0x00000000002579c3 */ /* 0x000eb00000008800 */
[----:B------:R-:W3:Y:S01]  /*11a0*/  LDC R22, c[0x0][0xb24] ;  /* 0x0002c900ff167b82 */ /* 0x000ee20000000800 */
[----:B-1----:R-:W-:-:S09]  /*11b0*/  UISETP.NE.AND UP1, UPT, UR4, 0x1, UPT ;  /* 0x000000010400788c */ /* 0x002fd2000bf25270 */
[----:B--2---:R-:W-:Y:S05]  /*11c0*/  BRA.U UP1, `(.L_x_16) ;  /* 0x0000000101407547 */ /* 0x004fea000b800000 */
[----:B------:R-:W1:Y:S08]  /*11d0*/  LDC.64 R4, c[0x0][0xb10] ;  /* 0x0002c400ff047b82 */ /* 0x000e700000000a00 */
[----:B------:R-:W2:Y:S08]  /*11e0*/  LDC.64 R2, c[0x0][0xb18] ;  /* 0x0002c600ff027b82 */ /* 0x000eb00000000a00 */
[----:B------:R-:W4:Y:S08]  /*11f0*/  LDC R6, c[0x0][0xb20] ;  /* 0x0002c800ff067b82 */ /* 0x000f300000000800 */
[----:B------:R-:W3:Y:S01]  /*1200*/  LDC R8, c[0x0][0xb0c] ;  /* 0x0002c300ff087b82 */ /* 0x000ee20000000800 */
[----:B-1----:R-:W-:-:S05]  /*1210*/  IMAD.HI.U32 R4, R197, R4, RZ ;  /* 0x00000004c5047227 */ /* 0x002fca00078e00ff */
[----:B------:R-:W-:Y:S01]  /*1220*/  SHF.R.U32.HI R4, RZ, R5, R4 ;  /* 0x00000005ff047219 */ /* 0x000fe20000011604 */
[----:B--2---:R-:W-:Y:S01]  /*1230*/  IMAD.HI.U32 R3, R195, R3, RZ ;  /* 0x00000003c3037227 */ /* 0x004fe200078e00ff */
[----:B------:R-:W-:-:S04]  /*1240*/  ISETP.NE.AND P0, PT, R2, 0x1, PT ;  /* 0x000000010200780c */ /* 0x000fc80003f05270 */
[----:B----4-:R-:W-:-:S04]  /*1250*/  SHF.R.U32.HI R6, RZ, R6, R3 ;  /* 0x00000006ff067219 */ /* 0x010fc80000011603 */
[----:B------:R-:W-:Y:S02]  /*1260*/  SEL R3, R195, R6, !P0 ;  /* 0x00000006c3037207 */ /* 0x000fe40004000000 */
[----:B---3--:R-:W-:-:S04]  /*1270*/  ISETP.NE.AND P1, PT, R8, 0x1, PT ;  /* 0x000000010800780c */ /* 0x008fc80003f25270 */
[----:B------:R-:W-:-:S05]  /*1280*/  SEL R4, R197, R4, !P1 ;  /* 0x00000004c5047207 */ /* 0x000fca0004800000 */
[----:B------:R-:W-:Y:S02]  /*1290*/  IMAD.IADD R5, R3, 0x1, -R4 ;  /* 0x0000000103057824 */ /* 0x000fe400078e0a04 */
[----:B------:R-:W-:Y:S02]  /*12a0*/  IMAD.IADD R3, R4, 0x1, -R3 ;  /* 0x0000000104037824 */ /* 0x000fe400078e0a03 */
[----:B------:R-:W-:Y:S02]  /*12b0*/  IMAD R197, R5, R8, R197 ;  /* 0x0000000805c57224 */ /* 0x000fe400078e02c5 */
[----:B------:R-:W-:-:S07]  /*12c0*/  IMAD R195, R3, R2, R195 ;  /* 0x0000000203c37224 */ /* 0x000fce00078e02c3 */
.L_x_16:
[----:B------:R-:W-:Y:S01]  /*12d0*/  BAR.SYNC.DEFER_BLOCKING 0x0 ;  /* 0x0000000000007b1d */ /* 0x000fe20000010000 */
[----:B------:R-:W-:Y:S01]  /*12e0*/  UISETP.NE.AND UP1, UPT, UR8, 0x2, UPT ;  /* 0x000000020800788c */ /* 0x000fe2000bf25270 */
[----:B------:R-:W-:Y:S02]  /*12f0*/  ISETP.NE.OR P5, PT, R0, 0x2, !P5 ;  /* 0x000000020000780c */ /* 0x000fe40006fa5670 */
[----:B------:R-:W-:-:S06]  /*1300*/  LOP3.LUT R2, R207, 0x1f, RZ, 0xc0, !PT ;  /* 0x0000001fcf027812 */ /* 0x000fcc00078ec0ff */
[----:B------:R-:W-:Y:S05]  /*1310*/  BRA.U UP1, `(.L_x_17) ;  /* 0x0000001101907547 */ /* 0x000fea000b800000 */
[----:B------:R-:W1:Y:S01]  /*1320*/  LDCU UR15, c[0x0][0x38c] ;  /* 0x00007180ff0f77ac */ /* 0x000e620008000800 */
[----:B------:R-:W2:Y:S01]  /*1330*/  LDC R9, c[0x0][0x370] ;  /* 0x0000dc00ff097b82 */ /* 0x000ea20000000800 */
[----:B------:R-:W-:Y:S01]  /*1340*/  PLOP3.LUT P1, PT, PT, PT, UP2, 0x80, 0x8 ;  /* 0x000000000008781c */ /* 0x000fe20003f2f028 */
[----:B------:R-:W-:Y:S01]  /*1350*/  IMAD.MOV.U32 R15, RZ, RZ, 0x1 ;  /* 0x00000001ff0f7424 */ /* 0x000fe200078e00ff */
[----:B------:R-:W-:Y:S01]  /*1360*/  ISETP.EQ.OR P4, PT, R2, RZ, P5 ;  /* 0x000000ff0200720c */ /* 0x000fe20002f82670 */
[----:B------:R-:W-:Y:S01]  /*1370*/  IMAD.MOV.U32 R14, RZ, RZ, RZ ;  /* 0x000000ffff0e7224 */ /* 0x000fe200078e00ff */
[----:B------:R-:W-:Y:S02]  /*1380*/  PLOP3.LUT P1, PT, P1, PT, PT, 0x8, 0x80 ;  /* 0x000000000080781c */ /* 0x000fe40000f2e170 */
[----:B------:R-:W-:Y:S01]  /*1390*/  CS2R R12, SRZ ;  /* 0x00000000000c7805 */ /* 0x000fe2000001ff00 */
[----:B------:R-:W-:Y:S01]  /*13a0*/  IMAD.MOV.U32 R10, RZ, RZ, 0x1 ;  /* 0x00000001ff0a7424 */ /* 0x000fe200078e00ff */
[----:B------:R-:W4:Y:S01]  /*13b0*/  LDC R0, c[0x0][0x374] ;  /* 0x0000dd00ff007b82 */ /* 0x000f220000000800 */
[----:B------:R-:W2:Y:S01]  /*13c0*/  LDCU.64 UR30, c[0x0][0x348] ;  /* 0x00006900ff1e77ac */ /* 0x000ea20008000a00 */
[----:B------:R-:W-:Y:S01]  /*13d0*/  UMOV UR13, URZ ;  /* 0x000000ff000d7c82 */ /* 0x000fe20008000000 */
[----:B-1----:R-:W-:-:S04]  /*13e0*/  UIADD3 UR5, UPT, UPT, UR15, 0xff, URZ ;  /* 0x000000ff0f057890 */ /* 0x002fc8000fffe0ff */
[----:B------:R-:W-:-:S04]  /*13f0*/  USHF.R.S32.HI UR4, URZ, 0x1f, UR5 ;  /* 0x0000001fff047899 */ /* 0x000fc80008011405 */
[----:B------:R-:W-:-:S04]  /*1400*/  ULEA.HI UR4, UR4, UR5, URZ, 0x8 ;  /* 0x0000000504047291 */ /* 0x000fc8000f8f40ff */
[----:B------:R-:W-:Y:S02]  /*1410*/  USHF.R.S32.HI UR22, URZ, 0x8, UR4 ;  /* 0x00000008ff167899 */ /* 0x000fe40008011404 */
[----:B------:R-:W-:Y:S02]  /*1420*/  UIADD3 UR4, UPT, UPT, UR15, -0x1, URZ ;  /* 0xffffffff0f047890 */ /* 0x000fe4000fffe0ff */
[----:B------:R-:W-:Y:S02]  /*1430*/  UISETP.LT.U32.AND UP0, UPT, UR22, 0x3, UPT ;  /* 0x000000031600788c */ /* 0x000fe4000bf01070 */
[----:B------:R-:W-:Y:S02]  /*1440*/  UISETP.GE.U32.AND UP1, UPT, UR4, -0x1ff, UPT ;  /* 0xfffffe010400788c */ /* 0x000fe4000bf26070 */
[----:B------:R-:W-:Y:S02]  /*1450*/  USEL UR21, UR22, 0x3, UP0 ;  /* 0x0000000316157887 */ /* 0x000fe40008000000 */
[----:B------:R-:W-:-:S02]  /*1460*/  UIADD3 UR15, UPT, UPT, UR15, 0x1fe, URZ ;  /* 0x000001fe0f0f7890 */ /* 0x000fc4000fffe0ff */
[----:B------:R-:W-:Y:S02]  /*1470*/  UIADD3 UR7, UPT, UPT, UR21, -0x1, URZ ;  /* 0xffffffff15077890 */ /* 0x000fe4000fffe0ff */
[----:B------:R-:W-:-:S03]  /*1480*/  UIADD3 UR14, UPT, UPT, UR22, -UR21, URZ ;  /* 0x80000015160e7290 */ /* 0x000fc6000fffe0ff */
[----:B------:R-:W-:-:S04]  /*1490*/  @UP1 UIADD3 UR7, UPT, UPT, UR21, URZ, URZ ;  /* 0x000000ff15071290 */ /* 0x000fc8000fffe0ff */
[----:B--2---:R-:W-:-:S12]  /*14a0*/  UIADD3 UR7, UPT, UPT, UR7, 0x1, URZ ;  /* 0x0000000107077890 */ /* 0x004fd8000fffe0ff */
.L_x_35:
[----:B------:R-:W-:Y:S01]  /*14b0*/  UISETP.NE.AND UP0, UPT, UR37, URZ, UPT ;  /* 0x000000ff2500728c */ /* 0x000fe2000bf05270 */
[----:B------:R-:W1:Y:S08]  /*14c0*/  S2UR UR37, SR_CgaCtaId ;  /* 0x00000000002579c3 */ /* 0x000e700000008800 */
[----:B------:R-:W-:Y:S05]  /*14d0*/  BRA.U UP0, `(.L_x_18) ;  /* 0x0000000100347547 */ /* 0x000fea000b800000 */
[----:B------:R-:W2:Y:S01]  /*14e0*/  S2R R2, SR_CgaCtaId ;  /* 0x0000000000027919 */ /* 0x000ea20000008800 */
[----:B------:R-:W-:-:S04]  /*14f0*/  MOV R3, 0x400 ;  /* 0x0000040000037802 */ /* 0x000fc80000000f00 */
[----:B--2---:R-:W-:Y:S02]  /*1500*/  LEA R3, R2, R3, 0x18 ;  /* 0x0000000302037211 */ /* 0x004fe400078ec0ff */
[----:B------:R-:W-:-:S03]  /*1510*/  SHF.L.U32 R2, R10, 0x1f, RZ ;  /* 0x0000001f0a027819 */ /* 0x000fc600000006ff */
[----:B------:R-:W-:-:S04]  /*1520*/  IMAD R3, R12, 0x8, R3 ;  /* 0x000000080c037824 */ /* 0x000fc800078e0203 */
[----:B------:R-:W2:Y:S02]  /*1530*/  SYNCS.PHASECHK.TRANS64.TRYWAIT P0, [R3+URZ+0xc0], R2 ;  /* 0x0000c002030075a7 */ /* 0x000ea400080011ff */
[----:B--2---:R-:W-:Y:S05]  /*1540*/  @!P0 BRA `(.L_x_19) ;  /* 0x0000007000648947 */ /* 0x004fea0003800000 */
.L_x_99:
[----:B------:R-:W-:Y:S01]  /*1550*/  VIADD R12, R12, 0x1 ;  /* 0x000000010c0c7836 */ /* 0x000fe20000000000 */
[----:B------:R2:W-:Y:S04]  /*1560*/  SYNCS.ARRIVE.TRANS64.A1T0 RZ, [R3+URZ+0xb0], RZ ;  /* 0x0000b0ff03ff79a7 */ /* 0x0005e800081000ff */
[----:B------:R-:W-:-:S04]  /*1570*/  ISETP.NE.AND P0, PT, R12, 0x2, PT ;  /* 0x000000020c00780c */ /* 0x000fc80003f05270 */
[----:B------:R-:W-:Y:S02]  /*1580*/  SEL R12, R12, RZ, P0 ;  /* 0x000000ff0c0c7207 */ /* 0x000fe40000000000 */
[----:B--2---:R-:W-:-:S04]  /*1590*/  SEL R3, RZ, 0x1, P0 ;  /* 0x00000001ff037807 */ /* 0x004fc80000000000 */
[----:B------:R-:W-:-:S07]  /*15a0*/  LOP3.LUT R10, R10, R3, RZ, 0x3c, !PT ;  /* 0x000000030a0a7212 */ /* 0x000fce00078e3cff */
.L_x_18:
[----:B------:R-:W-:Y:S01]  /*15b0*/  UMOV UR4, 0x400 ;  /* 0x0000040000047882 */ /* 0x000fe20000000000 */
[----:B------:R-:W-:Y:S01]  /*15c0*/  SHF.L.U32 R2, R15, 0x1f, RZ ;  /* 0x0000001f0f027819 */ /* 0x000fe200000006ff */
[----:B-1----:R-:W-:Y:S01]  /*15d0*/  ULEA UR4, UR37, UR4, 0x18 ;  /* 0x0000000425047291 */ /* 0x002fe2000f8ec0ff */
[----:B------:R-:W-:Y:S01]  /*15e0*/  R2UR UR35, R197 ;  /* 0x00000000c52372ca */ /* 0x000fe200000e0000 */
[----:B------:R-:W-:Y:S01]  /*15f0*/  UISETP.GE.U32.AND UP0, UPT, UR15, 0x1ff, UPT ;  /* 0x000001ff0f00788c */ /* 0x000fe2000bf06070 */
[----:B------:R-:W-:Y:S01]  /*1600*/  R2UR UR19, R195 ;  /* 0x00000000c31372ca */ /* 0x000fe200000e0000 */
[----:B------:R-:W-:Y:S01]  /*1610*/  ULEA UR5, UR13, UR4, 0x3 ;  /* 0x000000040d057291 */ /* 0x000fe2000f8e18ff */
[----:B------:R-:W-:-:S08]  /*1620*/  UMOV UR23, URZ ;  /* 0x000000ff00177c82 */ /* 0x000fd00008000000 */
[----:B------:R1:W2:Y:S01]  /*1630*/  SYNCS.PHASECHK.TRANS64.TRYWAIT P0, [UR5+0x18], R2 ;  /* 0x00001802ff0075a7 */ /* 0x0002a20008001105 */
[----:B------:R-:W-:Y:S02]  /*1640*/  USHF.L.U32 UR35, UR35, 0x6, URZ ;  /* 0x0000000623237899 */ /* 0x000fe400080006ff */
[----:B------:R-:W-:Y:S01]  /*1650*/  UIMAD UR19, UR19, 0xb0, URZ ;  /* 0x000000b0131378a4 */ /* 0x000fe2000f8e02ff */
[----:B------:R-:W-:Y:S11]  /*1660*/  BRA.U !UP0, `(.L_x_20) ;  /* 0x0000000108d87547 */ /* 0x000ff6000b800000 */
[----:B------:R-:W-:Y:S01]  /*1670*/  UMOV UR29, URZ ;  /* 0x000000ff001d7c82 */ /* 0x000fe20008000000 */
[----:B------:R-:W-:-:S05]  /*1680*/  UMOV UR6, UR13 ;  /* 0x0000000d00067c82 */ /* 0x000fca0008000000 */
.L_x_25:
[----:B--2---:R-:W-:Y:S01]  /*1690*/  @!P5 MOV R3, 0xf000 ;  /* 0x0000f0000003d802 */ /* 0x004fe20000000f00 */
[----:B-1----:R-:W-:Y:S01]  /*16a0*/  ULEA UR33, UR6, UR4, 0x3 ;  /* 0x0000000406217291 */ /* 0x002fe2000f8e18ff */
[----:B--2---:R-:W-:Y:S11]  /*16b0*/  @P0 BRA `(.L_x_21) ;  /* 0x00000000000c0947 */ /* 0x004ff60003800000 */
[----:B------:R-:W-:Y:S04]  /*16c0*/  SHF.L.U32 R5, R15, 0x1f, RZ ;  /* 0x0000001f0f057819 */ /* 0x000fe800000006ff */
[----:B------:R-:W2:Y:S02]  /*16d0*/  SYNCS.PHASECHK.TRANS64.TRYWAIT P0, [UR33+0x18], R5 ;  /* 0x00001805ff0075a7 */ /* 0x000ea40008001121 */
[----:B--2---:R-:W-:Y:S05]  /*16e0*/  @!P0 BRA `(.L_x_22) ;  /* 0x0000007000108947 */ /* 0x004fea0003800000 */
.L_x_21:
[----:B------:R2:W-:Y:S01]  /*16f0*/  @!P5 SYNCS.ARRIVE.TRANS64 RZ, [UR33], R3 ;  /* 0x00000003ffffd9a7 */ /* 0x0005e20008000021 */
[----:B------:R-:W-:Y:S04]  /*1700*/  BSSY.RECONVERGENT B0, `(.L_x_23) ;  /* 0x0000003000007945 */ /* 0x000fe80003800200 */
[----:B------:R-:W-:Y:S05]  /*1710*/  @P4 BRA `(.L_x_24) ;  /* 0x0000000000044947 */ /* 0x000fea0003800000 */
[----:B------:R-:W-:Y:S05]  /*1720*/  BPT.TRAP 0x1 ;  /* 0x000000040000795c */ /* 0x000fea0000300000 */
.L_x_24:
[----:B------:R-:W-:Y:S05]  /*1730*/  BSYNC.RECONVERGENT B0 ;  /* 0x0000000000007941 */ /* 0x000fea0003800200 */
.L_x_23:
[----:B------:R-:W-:Y:S02]  /*1740*/  UIADD3 UR13, UPT, UPT, UR6, 0x1, URZ ;  /* 0x00000001060d7890 */ /* 0x000fe4000fffe0ff */
[----:B------:R-:W-:Y:S02]  /*1750*/  UIADD3 UR42, UP1, UPT, UR30, 0x80, URZ ;  /* 0x000000801e2a7890 */ /* 0x000fe4000ff3e0ff */
[----:B------:R-:W-:Y:S02]  /*1760*/  UISETP.NE.AND UP0, UPT, UR13, 0x3, UPT ;  /* 0x000000030d00788c */ /* 0x000fe4000bf05270 */
[----:B------:R-:W-:Y:S02]  /*1770*/  ULEA UR24, UR6, UR4, 0xe ;  /* 0x0000000406187291 */ /* 0x000fe4000f8e70ff */
[----:B------:R-:W-:Y:S02]  /*1780*/  USEL UR9, URZ, 0x1, UP0 ;  /* 0x00000001ff097887 */ /* 0x000fe40008000000 */
[----:B------:R-:W-:Y:S02]  /*1790*/  USEL UR13, UR13, URZ, UP0 ;  /* 0x000000ff0d0d7287 */ /* 0x000fe40008000000 */
[----:B------:R-:W-:Y:S02]  /*17a0*/  USHF.L.U32 UR34, UR29, 0x8, URZ ;  /* 0x000000081d227899 */ /* 0x000fe400080006ff */
[----:B------:R-:W-:Y:S01]  /*17b0*/  ULEA UR8, UR13, UR4, 0x3 ;  /* 0x000000040d087291 */ /* 0x000fe2000f8e18ff */
[----:B------:R-:W-:Y:S01]  /*17c0*/  LOP3.LUT R15, R15, UR9, RZ, 0x3c, !PT ;  /* 0x000000090f0f7c12 */ /* 0x000fe2000f8e3cff */
[----:B------:R-:W-:Y:S02]  /*17d0*/  UIADD3.X UR43, UPT, UPT, URZ, UR31, URZ, UP1, !UPT ;  /* 0x0000001fff2b7290 */ /* 0x000fe40008ffe4ff */
[----:B------:R-:W-:Y:S01]  /*17e0*/  UIADD3 UR32, UPT, UPT, UR24, 0x5a00, URZ ;  /* 0x00005a0018207890 */ /* 0x000fe2000fffe0ff */
[----:B-1----:R-:W-:Y:S01]  /*17f0*/  SHF.L.U32 R2, R15, 0x1f, RZ ;  /* 0x0000001f0f027819 */ /* 0x002fe200000006ff */
[----:B------:R-:W-:Y:S01]  /*1800*/  UIADD3 UR26, UPT, UPT, UR34, 0x80, URZ ;  /* 0x00000080221a7890 */ /* 0x000fe2000fffe0ff */
[----:B------:R-:W-:Y:S02]  /*1810*/  UMOV UR40, 0x0 ;  /* 0x0000000000287882 */ /* 0x000fe40000000000 */
[----:B------:R1:W1:Y:S01]  /*1820*/  SYNCS.PHASECHK.TRANS64.TRYWAIT P0, [UR8+0x18], R2 ;  /* 0x00001802ff0075a7 */ /* 0x0002620008001108 */
[----:B------:R-:W-:Y:S01]  /*1830*/  UMOV UR41, 0x10000000 ;  /* 0x1000000000297882 */ /* 0x000fe20000000000 */
[----:B------:R-:W-:Y:S02]  /*1840*/  UIADD3 UR24, UPT, UPT, UR24, 0x7a00, URZ ;  /* 0x00007a0018187890 */ /* 0x000fe4000fffe0ff */
[----:B------:R1:W-:Y:S01]  /*1850*/  UTMALDG.3D [UR32], [UR42], desc[UR40] ;  /* 0x000028202a0075b4 */ /* 0x0003e20008011000 */
[----:B------:R-:W-:Y:S02]  /*1860*/  UIADD3 UR38, UP0, UPT, UR30, 0x180, URZ ;  /* 0x000001801e267890 */ /* 0x000fe4000ff1e0ff */
[----:B------:R-:W-:Y:S01]  /*1870*/  UIMAD UR5, UR6, 0xb000, UR4 ;  /* 0x0000b000060578a4 */ /* 0x000fe2000f8e0204 */
[----:B------:R-:W-:Y:S01]  /*1880*/  UMOV UR25, UR33 ;  /* 0x0000002100197c82 */ /* 0x000fe20008000000 */
[----:B------:R-:W-:Y:S01]  /*1890*/  UMOV UR27, UR35 ;  /* 0x00000023001b7c82 */ /* 0x000fe20008000000 */
[----:B------:R-:W-:Y:S01]  /*18a0*/  UMOV UR28, UR36 ;  /* 0x00000024001c7c82 */ /* 0x000fe20008000000 */
[----:B------:R-:W-:Y:S01]  /*18b0*/  UIADD3.X UR39, UPT, UPT, URZ, UR31, URZ, UP0, !UPT ;  /* 0x0000001fff277290 */ /* 0x000fe200087fe4ff */
[----:B------:R1:W-:Y:S01]  /*18c0*/  UTMALDG.3D [UR24], [UR42], desc[UR40] ;  /* 0x000028182a0075b4 */ /* 0x0003e20008011000 */
[----:B------:R-:W-:Y:S01]  /*18d0*/  UIADD3 UR16, UPT, UPT, UR5, 0x11a00, URZ ;  /* 0x00011a0005107890 */ /* 0x000fe2000fffe0ff */
[----:B------:R-:W-:Y:S01]  /*18e0*/  UMOV UR17, UR33 ;  /* 0x0000002100117c82 */ /* 0x000fe20008000000 */
[----:B------:R-:W-:Y:S01]  /*18f0*/  UMOV UR20, UR36 ;  /* 0x0000002400147c82 */ /* 0x000fe20008000000 */
[----:B------:R-:W-:Y:S01]  /*1900*/  UMOV UR18, UR34 ;  /* 0x0000002200127c82 */ /* 0x000fe20008000000 */
[----:B------:R-:W-:Y:S01]  /*1910*/  UIADD3 UR8, UPT, UPT, UR5, 0x17200, URZ ;  /* 0x0001720005087890 */ /* 0x000fe2000fffe0ff */
[----:B------:R-:W-:Y:S01]  /*1920*/  UMOV UR11, UR19 ;  /* 0x00000013000b7c82 */ /* 0x000fe20008000000 */
[----:B------:R-:W-:Y:S03]  /*1930*/  UMOV UR12, UR36 ;  /* 0x00000024000c7c82 */ /* 0x000fe60008000000 */
[----:B------:R1:W-:Y:S01]  /*1940*/  UTMALDG.3D [UR16], [UR38], desc[UR40] ;  /* 0x00002810260075b4 */ /* 0x0003e20008011000 */
[----:B------:R-:W-:Y:S01]  /*1950*/  UIADD3 UR29, UPT, UPT, UR29, 0x1, URZ ;  /* 0x000000011d1d7890 */ /* 0x000fe2000fffe0ff */
[----:B------:R-:W-:Y:S01]  /*1960*/  UMOV UR9, UR33 ;  /* 0x0000002100097c82 */ /* 0x000fe20008000000 */
[----:B------:R-:W-:Y:S02]  /*1970*/  UMOV UR10, UR26 ;  /* 0x0000001a000a7c82 */ /* 0x000fe40008000000 */
[----:B------:R-:W-:Y:S01]  /*1980*/  UISETP.NE.AND UP0, UPT, UR29, UR7, UPT ;  /* 0x000000071d00728c */ /* 0x000fe2000bf05270 */
[----:B------:R-:W-:Y:S01]  /*1990*/  UMOV UR23, UR7 ;  /* 0x0000000700177c82 */ /* 0x000fe20008000000 */
[----:B------:R1:W-:Y:S01]  /*19a0*/  UTMALDG.3D [UR8], [UR38], desc[UR40] ;  /* 0x00002808260075b4 */ /* 0x0003e20008011000 */
[----:B------:R-:W-:Y:S06]  /*19b0*/  UMOV UR6, UR13 ;  /* 0x0000000d00067c82 */ /* 0x000fec0008000000 */
[----:B------:R-:W-:Y:S05]  /*19c0*/  BRA.U UP0, `(.L_x_25) ;  /* 0xfffffffd00307547 */ /* 0x000fea000b83ffff */
.L_x_20:
[----:B------:R-:W-:Y:S01]  /*19d0*/  ULEA UR5, UR13, UR4, 0x3 ;  /* 0x000000040d057291 */ /* 0x000fe2000f8e18ff */
[----:B-1----:R-:W-:Y:S01]  /*19e0*/  SHF.L.U32 R2, R15, 0x1f, RZ ;  /* 0x0000001f0f027819 */ /* 0x002fe200000006ff */
[----:B------:R-:W-:Y:S01]  /*19f0*/  @!P1 SYNCS.ARRIVE.TRANS64.A1T0 RZ, [UR4+0x48], RZ ;  /* 0x000048ffffff99a7 */ /* 0x000fe20008100004 */
[----:B------:R-:W-:-:S06]  /*1a00*/  UISETP.GT.AND UP0, UPT, UR22, UR21, UPT ;  /* 0x000000151600728c */ /* 0x000fcc000bf04270 */
[----:B--2---:R1:W2:Y:S03]  /*1a10*/  SYNCS.PHASECHK.TRANS64.TRYWAIT P0, [UR5+0x18], R2 ;  /* 0x00001802ff0075a7 */ /* 0x0042a60008001105 */
[----:B------:R-:W-:Y:S05]  /*1a20*/  BRA.U !UP0, `(.L_x_26) ;  /* 0x0000000108d47547 */ /* 0x000fea000b800000 */
[----:B------:R-:W-:Y:S01]  /*1a30*/  UIADD3 UR29, UPT, UPT, UR14, UR23, URZ ;  /* 0x000000170e1d7290 */ /* 0x000fe2000fffe0ff */
[----:B------:R-:W-:-:S11]  /*1a40*/  UMOV UR6, UR13 ;  /* 0x0000000d00067c82 */ /* 0x000fd60008000000 */
.L_x_31:
[----:B--2---:R-:W-:Y:S01]  /*1a50*/  @!P5 MOV R3, 0xf000 ;  /* 0x0000f0000003d802 */ /* 0x004fe20000000f00 */
[----:B-1----:R-:W-:Y:S01]  /*1a60*/  ULEA UR33, UR6, UR4, 0x3 ;  /* 0x0000000406217291 */ /* 0x002fe2000f8e18ff */
[----:B--2---:R-:W-:Y:S11]  /*1a70*/  @P0 BRA `(.L_x_27) ;  /* 0x00000000000c0947 */ /* 0x004ff60003800000 */
[----:B------:R-:W-:Y:S04]  /*1a80*/  SHF.L.U32 R5, R15, 0x1f, RZ ;  /* 0x0000001f0f057819 */ /* 0x000fe800000006ff */
[----:B------:R-:W2:Y:S02]  /*1a90*/  SYNCS.PHASECHK.TRANS64.TRYWAIT P0, [UR33+0x18], R5 ;  /* 0x00001805ff0075a7 */ /* 0x000ea40008001121 */
[----:B--2---:R-:W-:Y:S05]  /*1aa0*/  @!P0 BRA `(.L_x_28) ;  /* 0x0000006c00388947 */ /* 0x004fea0003800000 */
.L_x_27:
[----:B------:R2:W-:Y:S01]  /*1ab0*/  @!P5 SYNCS.ARRIVE.TRANS64 RZ, [UR33], R3 ;  /* 0x00000003ffffd9a7 */ /* 0x0005e20008000021 */
[----:B------:R-:W-:Y:S04]  /*1ac0*/  BSSY.RECONVERGENT B0, `(.L_x_29) ;  /* 0x0000003000007945 */ /* 0x000fe80003800200 */
[----:B------:R-:W-:Y:S05]  /*1ad0*/  @P4 BRA `(.L_x_30) ;  /* 0x0000000000044947 */ /* 0x000fea0003800000 */
[----:B------:R-:W-:Y:S05]  /*1ae0*/  BPT.TRAP 0x1 ;  /* 0x000000040000795c */ /* 0x000fea0000300000 */
.L_x_30:
[----:B------:R-:W-:Y:S05]  /*1af0*/  BSYNC.RECONVERGENT B0 ;  /* 0x0000000000007941 */ /* 0x000fea0003800200 */
.L_x_29:
        /* <DEDUP_REMOVED lines=12> */
[----:B------:R-:W-:Y:S01]  /*1bc0*/  UMOV UR40, 0x0 ;  /* 0x0000000000287882 */ /* 0x000fe20000000000 */
[----:B------:R-:W-:Y:S01]  /*1bd0*/  UMOV UR41, 0x10000000 ;  /* 0x1000000000297882 */ /* 0x000fe20000000000 */
[----:B------:R-:W-:Y:S01]  /*1be0*/  UIADD3 UR26, UPT, UPT, UR34, 0x80, URZ ;  /* 0x00000080221a7890 */ /* 0x000fe2000fffe0ff */
[----:B------:R1:W1:Y:S01]  /*1bf0*/  SYNCS.PHASECHK.TRANS64.TRYWAIT P0, [UR8+0x18], R2 ;  /* 0x00001802ff0075a7 */ /* 0x0002620008001108 */
[----:B------:R-:W-:Y:S02]  /*1c00*/  UIADD3 UR24, UPT, UPT, UR24, 0x7a00, URZ ;  /* 0x00007a0018187890 */ /* 0x000fe4000fffe0ff */
[----:B------:R-:W-:Y:S01]  /*1c10*/  UIADD3 UR38, UP0, UPT, UR30, 0x180, URZ ;  /* 0x000001801e267890 */ /* 0x000fe2000ff1e0ff */
[----:B------:R1:W-:Y:S01]  /*1c20*/  UTMALDG.3D [UR32], [UR42], desc[UR40] ;  /* 0x000028202a0075b4 */ /* 0x0003e20008011000 */
        /* <DEDUP_REMOVED lines=14> */
[----:B------:R-:W-:Y:S01]  /*1d10*/  UMOV UR9, UR33 ;  /* 0x0000002100097c82 */ /* 0x000fe20008000000 */
[----:B------:R-:W-:Y:S01]  /*1d20*/  UMOV UR10, UR26 ;  /* 0x0000001a000a7c82 */ /* 0x000fe20008000000 */
[----:B------:R-:W-:Y:S01]  /*1d30*/  UIADD3 UR23, UPT, UPT, UR23, 0x1, URZ ;  /* 0x0000000117177890 */ /* 0x000fe2000fffe0ff */
[----:B------:R-:W-:Y:S03]  /*1d40*/  UMOV UR6, UR13 ;  /* 0x0000000d00067c82 */ /* 0x000fe60008000000 */
[----:B------:R-:W-:Y:S01]  /*1d50*/  UISETP.NE.AND UP0, UPT, UR23, UR29, UPT ;  /* 0x0000001d1700728c */ /* 0x000fe2000bf05270 */
[----:B------:R1:W-:Y:S08]  /*1d60*/  UTMALDG.3D [UR8], [UR38], desc[UR40] ;  /* 0x00002808260075b4 */ /* 0x0003f00008011000 */
[----:B------:R-:W-:Y:S05]  /*1d70*/  BRA.U UP0, `(.L_x_31) ;  /* 0xfffffffd00347547 */ /* 0x000fea000b83ffff */
.L_x_26:
[C---:B-1----:R-:W-:Y:S01]  /*1d80*/  LEA R2, R14.reuse, UR4, 0x3 ;  /* 0x000000040e027c11 */ /* 0x042fe2000f8e18ff */
[----:B------:R-:W-:Y:S01]  /*1d90*/  NOP ;  /* 0x0000000000007918 */ /* 0x000fe20000000000 */
[----:B--2---:R-:W-:Y:S02]  /*1da0*/  SHF.L.U32 R3, R13, 0x1f, RZ ;  /* 0x0000001f0d037819 */ /* 0x004fe400000006ff */
[----:B------:R-:W-:Y:S02]  /*1db0*/  LEA R4, R14, UR4, 0x4 ;  /* 0x000000040e047c11 */ /* 0x000fe4000f8e20ff */
[----:B------:R-:W1:Y:S02]  /*1dc0*/  SYNCS.PHASECHK.TRANS64.TRYWAIT P0, [R2+URZ+0x50], R3 ;  /* 0x00005003020075a7 */ /* 0x000e6400080011ff */
[----:B-1----:R-:W-:Y:S05]  /*1dd0*/  @!P0 BRA `(.L_x_32) ;  /* 0x0000006800848947 */ /* 0x002fea0003800000 */
.L_x_102:
[----:B------:R-:W2:Y:S01]  /*1de0*/  LDS.128 R4, [R4+0xe0] ;  /* 0x0000e00004047984 */ /* 0x000ea20000000c00 */
[----:B---3--:R-:W-:Y:S01]  /*1df0*/  ISETP.GE.AND P0, PT, R22, 0x1, PT ;  /* 0x000000011600780c */ /* 0x008fe20003f06270 */
[----:B-1----:R-:W-:Y:S01]  /*1e00*/  VIADD R2, R2, 0x60 ;  /* 0x0000006002027836 */ /* 0x002fe20000000000 */
[----:B------:R-:W-:Y:S01]  /*1e10*/  @!PT LDS RZ, [RZ] ;  /* 0x00000000fffff984 */ /* 0x000fe20000000800 */
[----:B------:R-:W-:Y:S01]  /*1e20*/  @!PT LDS RZ, [RZ] ;  /* 0x00000000fffff984 */ /* 0x000fe20000000800 */
[----:B------:R-:W-:Y:S01]  /*1e30*/  @!PT LDS RZ, [RZ] ;  /* 0x00000000fffff984 */ /* 0x000fe20000000800 */
[----:B------:R-:W-:Y:S01]  /*1e40*/  @!PT LDS RZ, [RZ] ;  /* 0x00000000fffff984 */ /* 0x000fe20000000800 */
[----:B------:R1:W-:Y:S06]  /*1e50*/  MEMBAR.ALL.CTA ;  /* 0x0000000000007992 */ /* 0x0003ec0000008000 */
[----:B-1----:R-:W1:Y:S01]  /*1e60*/  FENCE.VIEW.ASYNC.S ;  /* 0x00000000000073c6 */ /* 0x002e620000000000 */
[----:B------:R-:W-:-:S04]  /*1e70*/  PRMT R2, RZ, 0x654, R2 ;  /* 0x00000654ff027816 */ /* 0x000fc80000000002 */
[----:B-1----:R1:W-:Y:S01]  /*1e80*/  SYNCS.ARRIVE.TRANS64.RED.A1T0 RZ, [R2+URZ], RZ ;  /* 0x000000ff02ff79a7 */ /* 0x0023e200081004ff */
[----:B--2---:R-:W-:-:S13]  /*1e90*/  LOP3.LUT P2, RZ, R6, 0x1, RZ, 0xc0, !PT ;  /* 0x0000000106ff7812 */ /* 0x004fda000784c0ff */
[----:B------:R-:W-:Y:S01]  /*1ea0*/  @P2 SHF.R.U32.HI R3, RZ, 0x10, R5 ;  /* 0x00000010ff032819 */ /* 0x000fe20000011605 */
[----:B------:R-:W-:Y:S01]  /*1eb0*/  VOTEU.ANY UP0, P2 ;  /* 0x0000000000ff7886 */ /* 0x000fe20001000100 */
[----:B------:R-:W-:Y:S02]  /*1ec0*/  @P2 MOV R11, R4 ;  /* 0x00000004000b2202 */ /* 0x000fe40000000f00 */
[----:B------:R-:W-:Y:S02]  /*1ed0*/  @P2 R2UR.BROADCAST UR5, R3 ;  /* 0x00000000030522ca */ /* 0x000fe400008e0000 */
[----:B------:R-:W-:-:S11]  /*1ee0*/  @P2 LOP3.LUT R8, R5, 0xffff, RZ, 0xc0, !PT ;  /* 0x0000ffff05082812 */ /* 0x000fd600078ec0ff */
[----:B------:R-:W-:Y:S01]  /*1ef0*/  @UP0 UMOV UR36, UR5 ;  /* 0x0000000500240c82 */ /* 0x000fe20008000000 */
[----:B-1----:R-:W-:Y:S05]  /*1f00*/  @!P0 BRA `(.L_x_33) ;  /* 0x0000000000b88947 */ /* 0x002fea0003800000 */
[----:B------:R-:W4:Y:S01]  /*1f10*/  LDC.64 R4, c[0x0][0xb18] ;  /* 0x0002c600ff047b82 */ /* 0x000f220000000a00 */
[----:B------:R-:W-:-:S07]  /*1f20*/  ISETP.NE.AND P3, PT, R22, 0x1, PT ;  /* 0x000000011600780c */ /* 0x000fce0003f65270 */
[----:B------:R-:W1:Y:S08]  /*1f30*/  LDC.64 R6, c[0x0][0xb10] ;  /* 0x0002c400ff067b82 */ /* 0x000e700000000a00 */
[----:B------:R-:W2:Y:S08]  /*1f40*/  LDC R16, c[0x0][0xb20] ;  /* 0x0002c800ff107b82 */ /* 0x000eb00000000800 */
[----:B------:R-:W3:Y:S01]  /*1f50*/  LDC R18, c[0x0][0xb0c] ;  /* 0x0002c300ff127b82 */ /* 0x000ee20000000800 */
[----:B----4-:R-:W-:Y:S01]  /*1f60*/  IMAD.HI.U32 R17, R0, R5, RZ ;  /* 0x0000000500117227 */ /* 0x010fe200078e00ff */
[----:B------:R-:W-:-:S03]  /*1f70*/  ISETP.NE.AND P0, PT, R4, 0x1, PT ;  /* 0x000000010400780c */ /* 0x000fc60003f05270 */
[----:B------:R-:W-:-:S03]  /*1f80*/  IMAD.HI.U32 R5, R8, R5, RZ ;  /* 0x0000000508057227 */ /* 0x000fc600078e00ff */
[----:B------:R-:W4:Y:S01]  /*1f90*/  LDC.64 R2, c[0x0][0xb28] ;  /* 0x0002ca00ff027b82 */ /* 0x000f220000000a00 */
[----:B-1----:R-:W-:-:S04]  /*1fa0*/  IMAD.HI.U32 R20, R9, R6, RZ ;  /* 0x0000000609147227 */ /* 0x002fc800078e00ff */
[----:B------:R-:W-:Y:S01]  /*1fb0*/  IMAD.HI.U32 R24, R11, R6, RZ ;  /* 0x000000060b187227 */ /* 0x000fe200078e00ff */
[----:B------:R-:W-:Y:S02]  /*1fc0*/  SHF.R.U32.HI R20, RZ, R7, R20 ;  /* 0x00000007ff147219 */ /* 0x000fe40000011614 */
[-C--:B--2---:R-:W-:Y:S02]  /*1fd0*/  SHF.R.U32.HI R17, RZ, R16.reuse, R17 ;  /* 0x00000010ff117219 */ /* 0x084fe40000011611 */
[----:B------:R-:W-:Y:S02]  /*1fe0*/  SHF.R.U32.HI R5, RZ, R16, R5 ;  /* 0x00000010ff057219 */ /* 0x000fe40000011605 */
[----:B------:R-:W-:Y:S02]  /*1ff0*/  SEL R17, R0, R17, !P0 ;  /* 0x0000001100117207 */ /* 0x000fe40004000000 */
[----:B------:R-:W-:Y:S02]  /*2000*/  SHF.R.U32.HI R24, RZ, R7, R24 ;  /* 0x00000007ff187219 */ /* 0x000fe40000011618 */
[----:B---3--:R-:W-:-:S02]  /*2010*/  ISETP.NE.AND P1, PT, R18, 0x1, PT ;  /* 0x000000011200780c */ /* 0x008fc40003f25270 */
[----:B------:R-:W-:Y:S02]  /*2020*/  SEL R5, R8, R5, !P0 ;  /* 0x0000000508057207 */ /* 0x000fe40004000000 */
[----:B------:R-:W-:Y:S02]  /*2030*/  SEL R19, R9, R20, !P1 ;  /* 0x0000001409137207 */ /* 0x000fe40004800000 */
[----:B------:R-:W-:Y:S01]  /*2040*/  SEL R7, R11, R24, !P1 ;  /* 0x000000180b077207 */ /* 0x000fe20004800000 */
[----:B----4-:R-:W-:-:S04]  /*2050*/  IMAD.HI.U32 R20, R17, R2, RZ ;  /* 0x0000000211147227 */ /* 0x010fc800078e00ff */
[----:B------:R-:W-:Y:S01]  /*2060*/  IMAD.HI.U32 R6, R19, R2, RZ ;  /* 0x0000000213067227 */ /* 0x000fe200078e00ff */
[----:B------:R-:W-:-:S04]  /*2070*/  @P3 SHF.R.U32.HI R17, RZ, R3, R20 ;  /* 0x00000003ff113219 */ /* 0x000fc80000011614 */
[----:B------:R-:W-:Y:S01]  /*2080*/  @P3 SHF.R.U32.HI R19, RZ, R3, R6 ;  /* 0x00000003ff133219 */ /* 0x000fe20000011606 */
[----:B------:R-:W-:-:S04]  /*2090*/  IMAD R17, R22, R17, RZ ;  /* 0x0000001116117224 */ /* 0x000fc800078e02ff */
[----:B------:R-:W-:Y:S01]  /*20a0*/  IMAD R6, R22, R19, RZ ;  /* 0x0000001316067224 */ /* 0x000fe200078e02ff */
[C---:B------:R-:W-:Y:S02]  /*20b0*/  ISETP.GE.AND P0, PT, R5.reuse, R17, PT ;  /* 0x000000110500720c */ /* 0x040fe40003f06270 */
[----:B------:R-:W-:Y:S02]  /*20c0*/  IADD3 R17, PT, PT, -R5, RZ, RZ ;  /* 0x000000ff05117210 */ /* 0x000fe40007ffe1ff */
[----:B------:R-:W-:Y:S01]  /*20d0*/  ISETP.GE.OR P0, PT, R7, R6, P0 ;  /* 0x000000060700720c */ /* 0x000fe20000706670 */
[----:B------:R-:W-:-:S04]  /*20e0*/  IMAD.HI.U32 R6, R5, R2, RZ ;  /* 0x0000000205067227 */ /* 0x000fc800078e00ff */
[----:B------:R-:W-:Y:S01]  /*20f0*/  IMAD R8, R4, R17, R8 ;  /* 0x0000001104087224 */ /* 0x000fe200078e0208 */
[----:B------:R-:W-:-:S04]  /*2100*/  SHF.R.U32.HI R6, RZ, R3, R6 ;  /* 0x00000003ff067219 */ /* 0x000fc80000011606 */
[----:B------:R-:W-:-:S03]  /*2110*/  SEL R6, R5, R6, !P3 ;  /* 0x0000000605067207 */ /* 0x000fc60005800000 */
[----:B------:R-:W-:-:S04]  /*2120*/  @!P0 IMAD.HI.U32 R16, R7, R2, RZ ;  /* 0x0000000207108227 */ /* 0x000fc800078e00ff */
[----:B------:R-:W-:Y:S01]  /*2130*/  IMAD.MOV R2, RZ, RZ, -R6 ;  /* 0x000000ffff027224 */ /* 0x000fe200078e0a06 */
[----:B------:R-:W-:-:S03]  /*2140*/  @!P0 SHF.R.U32.HI R16, RZ, R3, R16 ;  /* 0x00000003ff108219 */ /* 0x000fc60000011610 */
[----:B------:R-:W-:Y:S01]  /*2150*/  IMAD R2, R22, R2, R5 ;  /* 0x0000000216027224 */ /* 0x000fe200078e0205 */
[----:B------:R-:W-:-:S05]  /*2160*/  @!P0 SEL R3, R7, R16, !P3 ;  /* 0x0000001007038207 */ /* 0x000fca0005800000 */
[--C-:B------:R-:W-:Y:S02]  /*2170*/  @!P0 IMAD.IADD R6, R6, 0x1, -R3.reuse ;  /* 0x0000000106068824 */ /* 0x100fe400078e0a03 */
[----:B------:R-:W-:Y:S01]  /*2180*/  @!P0 IMAD R3, R2, R19, R3 ;  /* 0x0000001302038224 */ /* 0x000fe200078e0203 */
[----:B------:R-:W-:Y:S01]  /*2190*/  IADD3 R2, PT, PT, -R7, RZ, RZ ;  /* 0x000000ff07027210 */ /* 0x000fe20007ffe1ff */
[----:B------:R-:W-:Y:S02]  /*21a0*/  @!P0 IMAD R5, R22, R6, R7 ;  /* 0x0000000616058224 */ /* 0x000fe400078e0207 */
[----:B------:R-:W-:Y:S02]  /*21b0*/  @!P0 IMAD.MOV.U32 R7, RZ, RZ, R3 ;  /* 0x000000ffff078224 */ /* 0x000fe400078e0003 */
[----:B------:R-:W-:Y:S02]  /*21c0*/  IMAD R2, R18, R2, R11 ;  /* 0x0000000212027224 */ /* 0x000fe400078e020b */
[----:B------:R-:W-:-:S02]  /*21d0*/  IMAD R8, R5, R4, R8 ;  /* 0x0000000405087224 */ /* 0x000fc400078e0208 */
[----:B------:R-:W-:Y:S02]  /*21e0*/  IMAD R11, R7, R18, R2 ;  /* 0x00000012070b7224 */ /* 0x000fe400078e0202 */
.L_x_33:
[----:B------:R-:W1:Y:S02]  /*21f0*/  LDCU UR5, c[0x0][0xb30] ;  /* 0x00016600ff0577ac */ /* 0x000e640008000800 */
[----:B-1----:R-:W-:-:S09]  /*2200*/  UISETP.NE.AND UP0, UPT, UR5, 0x1, UPT ;  /* 0x000000010500788c */ /* 0x002fd2000bf05270 */
[----:B------:R-:W-:Y:S05]  /*2210*/  BRA.U UP0, `(.L_x_34) ;  /* 0x0000000100407547 */ /* 0x000fea000b800000 */
[----:B------:R-:W1:Y:S08]  /*2220*/  LDC.64 R4, c[0x0][0xb10] ;  /* 0x0002c400ff047b82 */ /* 0x000e700000000a00 */
[----:B------:R-:W2:Y:S08]  /*2230*/  LDC.64 R2, c[0x0][0xb18] ;  /* 0x0002c600ff027b82 */ /* 0x000eb00000000a00 */
[----:B------:R-:W3:Y:S08]  /*2240*/  LDC R6, c[0x0][0xb20] ;  /* 0x0002c800ff067b82 */ /* 0x000ef00000000800 */
[----:B------:R-:W4:Y:S01]  /*2250*/  LDC R16, c[0x0][0xb0c] ;  /* 0x0002c300ff107b82 */ /* 0x000f220000000800 */
[----:B-1----:R-:W-:-:S05]  /*2260*/  IMAD.HI.U32 R4, R11, R4, RZ ;  /* 0x000000040b047227 */ /* 0x002fca00078e00ff */
[----:B------:R-:W-:Y:S01]  /*2270*/  SHF.R.U32.HI R4, RZ, R5, R4 ;  /* 0x00000005ff047219 */ /* 0x000fe20000011604 */
[----:B--2---:R-:W-:Y:S01]  /*2280*/  IMAD.HI.U32 R3, R8, R3, RZ ;  /* 0x0000000308037227 */ /* 0x004fe200078e00ff */
[----:B------:R-:W-:-:S04]  /*2290*/  ISETP.NE.AND P0, PT, R2, 0x1, PT ;  /* 0x000000010200780c */ /* 0x000fc80003f05270 */
[----:B---3--:R-:W-:-:S04]  /*22a0*/  SHF.R.U32.HI R3, RZ, R6, R3 ;  /* 0x00000006ff037219 */ /* 0x008fc80000011603 */
[----:B------:R-:W-:Y:S02]  /*22b0*/  SEL R3, R8, R3, !P0 ;  /* 0x0000000308037207 */ /* 0x000fe40004000000 */
[----:B----4-:R-:W-:-:S04]  /*22c0*/  ISETP.NE.AND P1, PT, R16, 0x1, PT ;  /* 0x000000011000780c */ /* 0x010fc80003f25270 */
[----:B------:R-:W-:-:S05]  /*22d0*/  SEL R4, R11, R4, !P1 ;  /* 0x000000040b047207 */ /* 0x000fca0004800000 */
[----:B------:R-:W-:Y:S02]  /*22e0*/  IMAD.IADD R5, R3, 0x1, -R4 ;  /* 0x0000000103057824 */ /* 0x000fe400078e0a04 */
[----:B------:R-:W-:Y:S02]  /*22f0*/  IMAD.IADD R3, R4, 0x1, -R3 ;  /* 0x0000000104037824 */ /* 0x000fe400078e0a03 */
[----:B------:R-:W-:Y:S02]  /*2300*/  IMAD R11, R5, R16, R11 ;  /* 0x00000010050b7224 */ /* 0x000fe400078e020b */
[----:B------:R-:W-:-:S07]  /*2310*/  IMAD R8, R3, R2, R8 ;  /* 0x0000000203087224 */ /* 0x000fce00078e0208 */
.L_x_34:
[----:B------:R-:W-:Y:S01]  /*2320*/  VIADD R14, R14, 0x1 ;  /* 0x000000010e0e7836 */ /* 0x000fe20000000000 */
[----:B------:R-:W-:Y:S01]  /*2330*/  PLOP3.LUT P1, PT, PT, PT, PT, 0x80, 0x8 ;  /* 0x000000000008781c */ /* 0x000fe20003f2f070 */
[----:B------:R-:W-:Y:S02]  /*2340*/  IMAD.IADD R197, R11, 0x1, R194 ;  /* 0x000000010bc57824 */ /* 0x000fe400078e02c2 */
[----:B------:R-:W-:Y:S01]  /*2350*/  IMAD.IADD R195, R8, 0x1, R187 ;  /* 0x0000000108c37824 */ /* 0x000fe200078e02bb */
[----:B------:R-:W-:-:S04]  /*2360*/  ISETP.NE.AND P0, PT, R14, 0x2, PT ;  /* 0x000000020e00780c */ /* 0x000fc80003f05270 */
[----:B------:R-:W-:Y:S02]  /*2370*/  SEL R2, RZ, 0x1, P0 ;  /* 0x00000001ff027807 */ /* 0x000fe40000000000 */
[----:B------:R-:W-:Y:S02]  /*2380*/  SEL R14, R14, RZ, P0 ;  /* 0x000000ff0e0e7207 */ /* 0x000fe40000000000 */
[----:B------:R-:W-:Y:S01]  /*2390*/  LOP3.LUT R13, R13, R2, RZ, 0x3c, !PT ;  /* 0x000000020d0d7212 */ /* 0x000fe200078e3cff */
[----:B------:R-:W-:Y:S06]  /*23a0*/  @P2 BRA `(.L_x_35) ;  /* 0xfffffff000402947 */ /* 0x000fec000383ffff */
[----:B------:R-:W-:Y:S01]  /*23b0*/  UIADD3 UR4, UPT, UPT, UR4, 0x18, URZ ;  /* 0x0000001804047890 */ /* 0x000fe2000fffe0ff */
[----:B------:R-:W-:-:S03]  /*23c0*/  SHF.L.U32 R3, R15, 0x1f, RZ ;  /* 0x0000001f0f037819 */ /* 0x000fc600000006ff */
[----:B------:R-:W-:-:S09]  /*23d0*/  ULEA UR5, UR13, UR4, 0x3 ;  /* 0x000000040d057291 */ /* 0x000fd2000f8e18ff */
[----:B------:R-:W1:Y:S02]  /*23e0*/  SYNCS.PHASECHK.TRANS64.TRYWAIT P0, [UR5], R3 ;  /* 0x00000003ff0075a7 */ /* 0x000e640008001105 */
[----:B-1----:R-:W-:Y:S05]  /*23f0*/  @!P0 BRA `(.L_x_36) ;  /* 0x0000006400108947 */ /* 0x002fea0003800000 */
.L_x_104:
[----:B------:R-:W-:-:S04]  /*2400*/  UIADD3 UR6, UPT, UPT, UR13, 0x1, URZ ;  /* 0x000000010d067890 */ /* 0x000fc8000fffe0ff */
[----:B------:R-:W-:-:S04]  /*2410*/  UISETP.NE.AND UP0, UPT, UR6, 0x3, UPT ;  /* 0x000000030600788c */ /* 0x000fc8000bf05270 */
[----:B------:R-:W-:Y:S02]  /*2420*/  USEL UR7, URZ, 0x1, UP0 ;  /* 0x00000001ff077887 */ /* 0x000fe40008000000 */
[----:B------:R-:W-:-:S04]  /*2430*/  USEL UR6, UR6, URZ, UP0 ;  /* 0x000000ff06067287 */ /* 0x000fc80008000000 */
[----:B------:R-:W-:Y:S01]  /*2440*/  ULEA UR5, UR6, UR4, 0x3 ;  /* 0x0000000406057291 */ /* 0x000fe2000f8e18ff */
[----:B------:R-:W-:-:S04]  /*2450*/  LOP3.LUT R15, R15, UR7, RZ, 0x3c, !PT ;  /* 0x000000070f0f7c12 */ /* 0x000fc8000f8e3cff */
[----:B-1----:R-:W-:-:S04]  /*2460*/  SHF.L.U32 R3, R15, 0x1f, RZ ;  /* 0x0000001f0f037819 */ /* 0x002fc800000006ff */
[----:B------:R-:W1:Y:S02]  /*2470*/  SYNCS.PHASECHK.TRANS64.TRYWAIT P0, [UR5], R3 ;  /* 0x00000003ff0075a7 */ /* 0x000e640008001105 */
[----:B-1----:R-:W-:Y:S05]  /*2480*/  @!P0 BRA `(.L_x_37) ;  /* 0x0000006400048947 */ /* 0x002fea0003800000 */
.L_x_106:
[----:B------:R-:W-:-:S04]  /*2490*/  UIADD3 UR6, UPT, UPT, UR6, 0x1, URZ ;  /* 0x0000000106067890 */ /* 0x000fc8000fffe0ff */
[----:B------:R-:W-:-:S04]  /*24a0*/  UISETP.NE.AND UP0, UPT, UR6, 0x3, UPT ;  /* 0x000000030600788c */ /* 0x000fc8000bf05270 */
[----:B------:R-:W-:Y:S02]  /*24b0*/  USEL UR5, URZ, 0x1, UP0 ;  /* 0x00000001ff057887 */ /* 0x000fe40008000000 */
[----:B------:R-:W-:-:S04]  /*24c0*/  USEL UR6, UR6, URZ, UP0 ;  /* 0x000000ff06067287 */ /* 0x000fc80008000000 */
[----:B------:R-:W-:Y:S01]  /*24d0*/  ULEA UR6, UR6, UR4, 0x3 ;  /* 0x0000000406067291 */ /* 0x000fe2000f8e18ff */
[----:B-1----:R-:W-:-:S04]  /*24e0*/  LOP3.LUT R3, R15, UR5, RZ, 0x3c, !PT ;  /* 0x000000050f037c12 */ /* 0x002fc8000f8e3cff */
[----:B------:R-:W-:Y:S01]  /*24f0*/  SHF.L.U32 R3, R3, 0x1f, RZ ;  /* 0x0000001f03037819 */ /* 0x000fe200000006ff */
[----:B----4-:R-:W-:-:S07]  /*2500*/  IMAD.U32 R0, RZ, RZ, UR6 ;  /* 0x00000006ff007e24 */ /* 0x010fce000f8e00ff */
.L_x_38:
[----:B-1----:R1:W2:Y:S02]  /*2510*/  SYNCS.PHASECHK.TRANS64.TRYWAIT P0, [R0+URZ], R3 ;  /* 0x00000003000075a7 */ /* 0x0022a400080011ff */
[----:B--2---:R-:W-:Y:S05]  /*2520*/  @!P0 NANOSLEEP.SYNCS 0x989680 ;  /* 0x009896800000895d */ /* 0x004fea0003900000 */
[----:B------:R-:W2:Y:S02]  /*2530*/  @!P0 SYNCS.PHASECHK.TRANS64 P0, [R0+URZ], R3 ;  /* 0x00000003000085a7 */ /* 0x000ea400080010ff */
[----:B--2---:R-:W-:Y:S05]  /*2540*/  @P0 EXIT ;  /* 0x000000000000094d */ /* 0x004fea0003800000 */
[----:B------:R-:W-:Y:S05]  /*2550*/  BRA `(.L_x_38) ;  /* 0xfffffffc00ec7947 */ /* 0x000fea000383ffff */
.L_x_17:
[----:B------:R-:W-:-:S04]  /*2560*/  UISETP.NE.AND UP1, UPT, UR37, URZ, UPT ;  /* 0x000000ff2500728c */ /* 0x000fc8000bf25270 */
[----:B------:R-:W-:-:S09]  /*2570*/  UISETP.NE.OR UP1, UPT, UR8, 0x1, UP1 ;  /* 0x000000010800788c */ /* 0x000fd20008f25670 */
[----:B------:R-:W-:Y:S05]  /*2580*/  BRA.U UP1, `(.L_x_39) ;  /* 0x0000000501487547 */ /* 0x000fea000b800000 */
[----:B------:R-:W-:Y:S01]  /*2590*/  ISETP.NE.AND P2, PT, R2, RZ, PT ;  /* 0x000000ff0200720c */ /* 0x000fe20003f45270 */
[----:B------:R-:W-:Y:S01]  /*25a0*/  IMAD.MOV.U32 R12, RZ, RZ, 0x1 ;  /* 0x00000001ff0c7424 */ /* 0x000fe200078e00ff */
[----:B------:R-:W-:Y:S02]  /*25b0*/  CS2R R10, SRZ ;  /* 0x00000000000a7805 */ /* 0x000fe4000001ff00 */
[----:B------:R-:W-:Y:S01]  /*25c0*/  CS2R R8, SRZ ;  /* 0x0000000000087805 */ /* 0x000fe2000001ff00 */
[----:B------:R-:W-:Y:S01]  /*25d0*/  UMOV UR4, 0x400 ;  /* 0x0000040000047882 */ /* 0x000fe20000000000 */
[----:B------:R-:W-:Y:S01]  /*25e0*/  UMOV UR6, URZ ;  /* 0x000000ff00067c82 */ /* 0x000fe20008000000 */
[----:B------:R-:W-:-:S12]  /*25f0*/  ULEA UR37, UR37, UR4, 0x18 ;  /* 0x0000000425257291 */ /* 0x000fd8000f8ec0ff */
.L_x_43:
[----:B------:R-:W-:Y:S02]  /*2600*/  LEA R0, R8, UR37, 0x3 ;  /* 0x0000002508007c11 */ /* 0x000fe4000f8e18ff */
[----:B------:R-:W-:-:S03]  /*2610*/  SHF.L.U32 R5, R9, 0x1f, RZ ;  /* 0x0000001f09057819 */ /* 0x000fc600000006ff */
[----:B------:R-:W-:Y:S01]  /*2620*/  VIADD R4, R0, 0xc0 ;  /* 0x000000c000047836 */ /* 0x000fe20000000000 */
[----:B------:R-:W1:Y:S02]  /*2630*/  SYNCS.PHASECHK.TRANS64.TRYWAIT P0, [R0+URZ+0xb0], R5 ;  /* 0x0000b005000075a7 */ /* 0x000e6400080011ff */
[----:B-1----:R-:W-:Y:S05]  /*2640*/  @!P0 BRA `(.L_x_40) ;  /* 0x0000006000ac8947 */ /* 0x002fea0003800000 */
.L_x_107:
[----:B------:R-:W-:Y:S01]  /*2650*/  ULEA UR5, UR6, UR37, 0x3 ;  /* 0x0000002506057291 */ /* 0x000fe2000f8e18ff */
[----:B------:R-:W-:Y:S02]  /*2660*/  PRMT R4, RZ, 0x654, R4 ;  /* 0x00000654ff047816 */ /* 0x000fe40000000004 */
[----:B-1----:R-:W-:Y:S01]  /*2670*/  SHF.L.U32 R5, R12, 0x1f, RZ ;  /* 0x0000001f0c057819 */ /* 0x002fe200000006ff */
[----:B------:R-:W-:Y:S01]  /*2680*/  UIADD3 UR4, UPT, UPT, UR5, 0x50, URZ ;  /* 0x0000005005047890 */ /* 0x000fe2000fffe0ff */
[----:B------:R1:W-:Y:S05]  /*2690*/  SYNCS.ARRIVE.TRANS64.RED.A1T0 RZ, [R4+URZ], RZ ;  /* 0x000000ff04ff79a7 */ /* 0x0003ea00081004ff */
[----:B------:R-:W-:Y:S01]  /*26a0*/  IMAD.U32 R7, RZ, RZ, UR4 ;  /* 0x00000004ff077e24 */ /* 0x000fe2000f8e00ff */
[----:B------:R-:W2:Y:S04]  /*26b0*/  SYNCS.PHASECHK.TRANS64.TRYWAIT P0, [UR5+0x60], R5 ;  /* 0x00006005ff0075a7 */ /* 0x000ea80008001105 */
[----:B------:R-:W-:Y:S01]  /*26c0*/  PRMT R6, R2, 0x654, R7 ;  /* 0x0000065402067816 */ /* 0x000fe20000000007 */
[----:B-1----:R-:W-:Y:S01]  /*26d0*/  @!P2 IMAD.MOV.U32 R4, RZ, RZ, 0x10 ;  /* 0x00000010ff04a424 */ /* 0x002fe200078e00ff */
[----:B--2---:R-:W-:Y:S06]  /*26e0*/  @!P0 BRA `(.L_x_41) ;  /* 0x0000006000988947 */ /* 0x004fec0003800000 */
.L_x_109:
[----:B------:R-:W-:Y:S01]  /*26f0*/  ULEA UR4, UR6, UR37, 0x4 ;  /* 0x0000002506047291 */ /* 0x000fe2000f8e20ff */
[----:B------:R-:W-:Y:S01]  /*2700*/  SEL R3, R6, R3, !P2 ;  /* 0x0000000306037207 */ /* 0x000fe20005000000 */
[----:B------:R-:W-:Y:S01]  /*2710*/  UIADD3 UR5, UPT, UPT, UR5, 0x50, URZ ;  /* 0x0000005005057890 */ /* 0x000fe2000fffe0ff */
[----:B-1----:R-:W-:Y:S01]  /*2720*/  LEA R0, R11, UR37, 0x3 ;  /* 0x000000250b007c11 */ /* 0x002fe2000f8e18ff */
[----:B------:R-:W-:Y:S01]  /*2730*/  UIADD3 UR4, UPT, UPT, UR4, 0xe0, URZ ;  /* 0x000000e004047890 */ /* 0x000fe2000fffe0ff */
[----:B------:R-:W-:Y:S01]  /*2740*/  SHF.L.U32 R5, R10, 0x1f, RZ ;  /* 0x0000001f0a057819 */ /* 0x000fe200000006ff */
[----:B------:R1:W-:Y:S01]  /*2750*/  @!P2 SYNCS.ARRIVE.TRANS64.RED RZ, [R3+URZ], R4 ;  /* 0x0000000403ffa9a7 */ /* 0x0003e200080004ff */
[----:B------:R-:W-:Y:S01]  /*2760*/  UIADD3 UR6, UPT, UPT, UR6, 0x1, URZ ;  /* 0x0000000106067890 */ /* 0x000fe2000fffe0ff */
[----:B------:R-:W-:-:S03]  /*2770*/  VIADD R8, R8, 0x1 ;  /* 0x0000000108087836 */ /* 0x000fc60000000000 */
[----:B------:R-:W-:Y:S02]  /*2780*/  UISETP.NE.AND UP0, UPT, UR6, 0x2, UPT ;  /* 0x000000020600788c */ /* 0x000fe4000bf05270 */
[----:B------:R-:W-:Y:S06]  /*2790*/  UGETNEXTWORKID.BROADCAST [UR4], [UR5] ;  /* 0x00000000040073ca */ /* 0x000fec0008000100 */
[----:B------:R-:W-:Y:S01]  /*27a0*/  USEL UR4, URZ, 0x1, UP0 ;  /* 0x00000001ff047887 */ /* 0x000fe20008000000 */
[----:B------:R-:W-:Y:S01]  /*27b0*/  ISETP.NE.AND P0, PT, R8, 0x2, PT ;  /* 0x000000020800780c */ /* 0x000fe20003f05270 */
[----:B------:R-:W-:Y:S01]  /*27c0*/  USEL UR6, UR6, URZ, UP0 ;  /* 0x000000ff06067287 */ /* 0x000fe20008000000 */
[----:B------:R-:W2:Y:S03]  /*27d0*/  SYNCS.PHASECHK.TRANS64.TRYWAIT P1, [R0+URZ+0x50], R5 ;  /* 0x00005005000075a7 */ /* 0x000ea600080211ff */
[----:B------:R-:W-:Y:S01]  /*27e0*/  LOP3.LUT R12, R12, UR4, RZ, 0x3c, !PT ;  /* 0x000000040c0c7c12 */ /* 0x000fe2000f8e3cff */
[----:B-12---:R-:W-:Y:S07]  /*27f0*/  @!P1 BRA `(.L_x_42) ;  /* 0x00000060006c9947 */ /* 0x006fee0003800000 */
.L_x_110:
[C---:B------:R-:W-:Y:S01]  /*2800*/  LEA R4, R11.reuse, UR37, 0x4 ;  /* 0x000000250b047c11 */ /* 0x040fe2000f8e20ff */
[----:B-1----:R-:W-:Y:S01]  /*2810*/  VIADD R0, R0, 0x60 ;  /* 0x0000006000007836 */ /* 0x002fe20000000000 */
[----:B------:R-:W-:Y:S01]  /*2820*/  SEL R8, R8, RZ, P0 ;  /* 0x000000ff08087207 */ /* 0x000fe20000000000 */
[----:B------:R-:W-:-:S03]  /*2830*/  VIADD R11, R11, 0x1 ;  /* 0x000000010b0b7836 */ /* 0x000fc60000000000 */
[----:B------:R-:W1:Y:S01]  /*2840*/  LDS.128 R4, [R4+0xe0] ;  /* 0x0000e00004047984 */ /* 0x000e620000000c00 */
[----:B------:R-:W-:Y:S02]  /*2850*/  PRMT R0, RZ, 0x654, R0 ;  /* 0x00000654ff007816 */ /* 0x000fe40000000000 */
[C---:B------:R-:W-:Y:S01]  /*2860*/  ISETP.NE.AND P1, PT, R11.reuse, 0x2, PT ;  /* 0x000000020b00780c */ /* 0x040fe20003f25270 */
[----:B------:R-:W-:Y:S01]  /*2870*/  @!PT LDS RZ, [RZ] ;  /* 0x00000000fffff984 */ /* 0x000fe20000000800 */
[----:B------:R-:W-:Y:S01]  /*2880*/  @!PT LDS RZ, [RZ] ;  /* 0x00000000fffff984 */ /* 0x000fe20000000800 */
[----:B------:R-:W-:Y:S01]  /*2890*/  @!PT LDS RZ, [RZ] ;  /* 0x00000000fffff984 */ /* 0x000fe20000000800 */
[----:B------:R-:W-:Y:S01]  /*28a0*/  @!PT LDS RZ, [RZ] ;  /* 0x00000000fffff984 */ /* 0x000fe20000000800 */
[----:B------:R2:W-:Y:S06]  /*28b0*/  MEMBAR.ALL.CTA ;  /* 0x0000000000007992 */ /* 0x0005ec0000008000 */
[----:B--2---:R-:W2:Y:S01]  /*28c0*/  FENCE.VIEW.ASYNC.S ;  /* 0x00000000000073c6 */ /* 0x004ea20000000000 */
[----:B------:R-:W-:Y:S01]  /*28d0*/  SEL R11, R11, RZ, P1 ;  /* 0x000000ff0b0b7207 */ /* 0x000fe20000800000 */
[----:B--2---:R2:W-:Y:S01]  /*28e0*/  SYNCS.ARRIVE.TRANS64.RED.A1T0 RZ, [R0+URZ], RZ ;  /* 0x000000ff00ff79a7 */ /* 0x0045e200081004ff */
[----:B-1----:R-:W-:-:S02]  /*28f0*/  LOP3.LUT P3, RZ, R6, 0x1, RZ, 0xc0, !PT ;  /* 0x0000000106ff7812 */ /* 0x002fc4000786c0ff */
[----:B------:R-:W-:-:S04]  /*2900*/  SEL R5, RZ, 0x1, P1 ;  /* 0x00000001ff057807 */ /* 0x000fc80000800000 */
[----:B------:R-:W-:Y:S02]  /*2910*/  LOP3.LUT R10, R10, R5, RZ, 0x3c, !PT ;  /* 0x000000050a0a7212 */ /* 0x000fe400078e3cff */
[----:B--2---:R-:W-:-:S04]  /*2920*/  SEL R0, RZ, 0x1, P0 ;  /* 0x00000001ff007807 */ /* 0x004fc80000000000 */
[----:B------:R-:W-:Y:S01]  /*2930*/  LOP3.LUT R9, R9, R0, RZ, 0x3c, !PT ;  /* 0x0000000009097212 */ /* 0x000fe200078e3cff */
[----:B------:R-:W-:Y:S06]  /*2940*/  @P3 BRA `(.L_x_43) ;  /* 0xfffffffc002c3947 */ /* 0x000fec000383ffff */
[----:B------:R-:W-:Y:S01]  /*2950*/  ULEA UR5, UR6, UR37, 0x3 ;  /* 0x0000002506057291 */ /* 0x000fe2000f8e18ff */
[----:B------:R-:W-:-:S08]  /*2960*/  SHF.L.U32 R3, R12, 0x1f, RZ ;  /* 0x0000001f0c037819 */ /* 0x000fd000000006ff */
[----:B------:R-:W1:Y:S02]  /*2970*/  SYNCS.PHASECHK.TRANS64 P0, [UR5+0x60], R3 ;  /* 0x00006003ff0075a7 */ /* 0x000e640008001005 */
[----:B-1----:R-:W-:Y:S05]  /*2980*/  @P0 BRA `(.L_x_44) ;  /* 0x0000000000080947 */ /* 0x002fea0003800000 */
[----:B------:R-:W1:Y:S02]  /*2990*/  SYNCS.PHASECHK.TRANS64.TRYWAIT P0, [UR5+0x60], R3 ;  /* 0x00006003ff0075a7 */ /* 0x000e640008001105 */
[----:B-1----:R-:W-:Y:S05]  /*29a0*/  @!P0 BRA `(.L_x_45) ;  /* 0x0000006000148947 */ /* 0x002fea0003800000 */
.L_x_44:
[----:B------:R-:W-:-:S04]  /*29b0*/  UIADD3 UR4, UPT, UPT, UR6, 0x1, URZ ;  /* 0x0000000106047890 */ /* 0x000fc8000fffe0ff */
[----:B------:R-:W-:-:S04]  /*29c0*/  UISETP.NE.AND UP0, UPT, UR4, 0x2, UPT ;  /* 0x000000020400788c */ /* 0x000fc8000bf05270 */
[----:B------:R-:W-:Y:S02]  /*29d0*/  USEL UR7, URZ, 0x1, UP0 ;  /* 0x00000001ff077887 */ /* 0x000fe40008000000 */
[----:B------:R-:W-:-:S04]  /*29e0*/  USEL UR4, UR4, URZ, UP0 ;  /* 0x000000ff04047287 */ /* 0x000fc80008000000 */
[----:B------:R-:W-:Y:S01]  /*29f0*/  ULEA UR4, UR4, UR37, 0x3 ;  /* 0x0000002504047291 */ /* 0x000fe2000f8e18ff */
[----:B-1----:R-:W-:-:S04]  /*2a00*/  LOP3.LUT R3, R12, UR7, RZ, 0x3c, !PT ;  /* 0x000000070c037c12 */ /* 0x002fc8000f8e3cff */
[----:B------:R-:W-:-:S04]  /*2a10*/  SHF.L.U32 R0, R3, 0x1f, RZ ;  /* 0x0000001f03007819 */ /* 0x000fc800000006ff */
[----:B------:R-:W1:Y:S02]  /*2a20*/  SYNCS.PHASECHK.TRANS64 P0, [UR4+0x60], R0 ;  /* 0x00006000ff0075a7 */ /* 0x000e640008001004 */
[----:B-1----:R-:W-:Y:S05]  /*2a30*/  @P0 EXIT ;  /* 0x000000000000094d */ /* 0x002fea0003800000 */
[----:B------:R-:W-:Y:S02]  /*2a40*/  SHF.L.U32 R3, R3, 0x1f, RZ ;  /* 0x0000001f03037819 */ /* 0x000fe400000006ff */
[----:B------:R-:W-:-:S07]  /*2a50*/  MOV R0, UR4 ;  /* 0x0000000400007c02 */ /* 0x000fce0008000f00 */
.L_x_46:
[----:B-1----:R1:W2:Y:S02]  /*2a60*/  SYNCS.PHASECHK.TRANS64.TRYWAIT P0, [R0+URZ+0x60], R3 ;  /* 0x00006003000075a7 */ /* 0x0022a400080011ff */
[----:B--2---:R-:W-:Y:S05]  /*2a70*/  @!P0 NANOSLEEP.SYNCS 0x989680 ;  /* 0x009896800000895d */ /* 0x004fea0003900000 */
[----:B------:R-:W2:Y:S02]  /*2a80*/  @!P0 SYNCS.PHASECHK.TRANS64 P0, [R0+URZ+0x60], R3 ;  /* 0x00006003000085a7 */ /* 0x000ea400080010ff */
[----:B--2---:R-:W-:Y:S05]  /*2a90*/  @P0 EXIT ;  /* 0x000000000000094d */ /* 0x004fea0003800000 */
[----:B------:R-:W-:Y:S05]  /*2aa0*/  BRA `(.L_x_46) ;  /* 0xfffffffc00ec7947 */ /* 0x000fea000383ffff */
.L_x_39:
[----:B------:R-:W-:-:S09]  /*2ab0*/  UISETP.NE.AND UP1, UPT, UR8, URZ, UPT ;  /* 0x000000ff0800728c */ /* 0x000fd2000bf25270 */
[----:B------:R-:W-:Y:S05]  /*2ac0*/  BRA.U UP1, `(.L_x_47) ;  /* 0x0000001101387547 */ /* 0x000fea000b800000 */
[----:B------:R-:W-:Y:S01]  /*2ad0*/  UMOV UR4, 0x40 ;  /* 0x0000004000047882 */ /* 0x000fe20000000000 */
[----:B------:R-:W-:Y:S01]  /*2ae0*/  NOP ;  /* 0x0000000000007918 */ /* 0x000fe20000000000 */
[----:B------:R-:W-:Y:S01]  /*2af0*/  ULEA UR4, UR37, UR4, 0x18 ;  /* 0x0000000425047291 */ /* 0x000fe2000f8ec0ff */
[----:B------:R-:W-:Y:S02]  /*2b00*/  UMOV UR5, 0x400 ;  /* 0x0000040000057882 */ /* 0x000fe40000000000 */
[----:B------:R-:W-:-:S06]  /*2b10*/  ULEA UR37, UR37, UR5, 0x18 ;  /* 0x0000000525257291 */ /* 0x000fcc000f8ec0ff */
[----:B------:R-:W1:Y:S02]  /*2b20*/  LDS.U8 R0, [UR4+0x1c] ;  /* 0x00001c04ff007984 */ /* 0x000e640008000000 */
[----:B-1----:R-:W-:-:S13]  /*2b30*/  ISETP.NE.AND P0, PT, R0, RZ, PT ;  /* 0x000000ff0000720c */ /* 0x002fda0003f05270 */
[----:B------:R-:W-:Y:S05]  /*2b40*/  @P0 BRA `(.L_x_48) ;  /* 0x0000000000580947 */ /* 0x000fea0003800000 */
[----:B------:R-:W-:-:S13]  /*2b50*/  ELECT P0, URZ, PT ;  /* 0x0000000000ff782f */ /* 0x000fda0003800000 */
[----:B------:R-:W-:Y:S05]  /*2b60*/  @!P0 BRA `(.L_x_49) ;  /* 0x0000000000608947 */ /* 0x000fea0003800000 */
[----:B------:R-:W-:Y:S01]  /*2b70*/  UMOV UR5, 0x10 ;  /* 0x0000001000057882 */ /* 0x000fe20000000000 */
[----:B------:R-:W-:Y:S01]  /*2b80*/  HFMA2 R0, -RZ, RZ, 0, 5.9604644775390625e-08 ;  /* 0x00000001ff007431 */ /* 0x000fe200000001ff */
[----:B------:R-:W-:-:S03]  /*2b90*/  MOV R2, 0xffff ;  /* 0x0000ffff00027802 */ /* 0x000fc60000000f00 */
[----:B------:R-:W-:Y:S04]  /*2ba0*/  DEPBAR.LE SB1, 0x36 ;  /* 0x00009d800000791a */ /* 0x000fe80000000000 */
[----:B------:R-:W1:Y:S02]  /*2bb0*/  UTCATOMSWS.FIND_AND_SET.ALIGN UP0, UR5, UR5 ;  /* 0x00000005000575e3 */ /* 0x000e640008000800 */
[----:B-1----:R-:W-:Y:S01]  /*2bc0*/  MOV R3, UR5 ;  /* 0x0000000500037c02 */ /* 0x002fe20008000f00 */
[----:B------:R-:W-:Y:S06]  /*2bd0*/  BRA.U UP0, `(.L_x_50) ;  /* 0x0000000100187547 */ /* 0x000fec000b800000 */
.L_x_51:
[----:B------:R-:W-:Y:S05]  /*2be0*/  NANOSLEEP 0x64 ;  /* 0x000000640000795d */ /* 0x000fea0003800000 */
[----:B------:R-:W-:-:S05]  /*2bf0*/  UMOV UR5, 0x10 ;  /* 0x0000001000057882 */ /* 0x000fca0000000000 */
[----:B------:R-:W-:Y:S04]  /*2c00*/  DEPBAR.LE SB1, 0x36 ;  /* 0x00009d800000791a */ /* 0x000fe80000000000 */
[----:B------:R-:W1:Y:S02]  /*2c10*/  UTCATOMSWS.FIND_AND_SET.ALIGN UP0, UR5, UR5 ;  /* 0x00000005000575e3 */ /* 0x000e640008000800 */
[----:B-1----:R-:W-:Y:S01]  /*2c20*/  MOV R3, UR5 ;  /* 0x0000000500037c02 */ /* 0x002fe20008000f00 */
[----:B------:R-:W-:Y:S05]  /*2c30*/  BRA.U !UP0, `(.L_x_51) ;  /* 0xfffffffd08e87547 */ /* 0x000fea000b83ffff */
.L_x_50:
[-C--:B------:R-:W-:Y:S02]  /*2c40*/  SHF.L.U32 R2, R2, R3.reuse, RZ ;  /* 0x0000000302027219 */ /* 0x080fe400000006ff */
[----:B------:R-:W-:Y:S01]  /*2c50*/  SHF.L.U32 R0, R0, R3, RZ ;  /* 0x0000000300007219 */ /* 0x000fe200000006ff */
[----:B------:R-:W-:Y:S02]  /*2c60*/  IMAD.SHL.U32 R3, R3, 0x20, RZ ;  /* 0x0000002003037824 */ /* 0x000fe400078e00ff */
[----:B------:R1:W-:Y:S04]  /*2c70*/  ATOMS.OR RZ, [UR4+0x14], R2 ;  /* 0x00001402ffff798c */ /* 0x0003e8000b000004 */
[----:B------:R1:W-:Y:S04]  /*2c80*/  ATOMS.OR RZ, [UR4+0x18], R0 ;  /* 0x00001800ffff798c */ /* 0x0003e8000b000004 */
[----:B------:R1:W-:Y:S01]  /*2c90*/  STS [UR37+0x100], R3 ;  /* 0x00010003ff007988 */ /* 0x0003e20008000825 */
[----:B------:R-:W-:Y:S05]  /*2ca0*/  BRA `(.L_x_49) ;  /* 0x0000000000107947 */ /* 0x000fea0003800000 */
.L_x_48:
[----:B------:R-:W-:Y:S02]  /*2cb0*/  MOV R0, 0xffffffff ;  /* 0xffffffff00007802 */ /* 0x000fe40000000f00 */
[----:B------:R-:W-:-:S03]  /*2cc0*/  MOV R2, 0x2cf0 ;  /* 0x00002cf000027802 */ /* 0x000fc60000000f00 */
[----:B------:R1:W-:Y:S04]  /*2cd0*/  STS [UR37+0x100], R0 ;  /* 0x00010000ff007988 */ /* 0x0003e80008000825 */
[----:B-1-3-5:R-:W-:Y:S05]  /*2ce0*/  CALL.REL.NOINC `($__internal_1_$__cuda_sm10x_tcgen05_guardrail_trap_phase_invalid_during_alloc) ;  /* 0x0000006000947944 */ /* 0x02afea0003c00000 */
.L_x_49:
[----:B------:R-:W-:Y:S05]  /*2cf0*/  WARPSYNC.ALL ;  /* 0x0000000000007948 */ /* 0x000fea0003800000 */
[----:B------:R-:W2:Y:S01]  /*2d00*/  S2UR UR9, SR_CgaCtaId ;  /* 0x00000000000979c3 */ /* 0x000ea20000008800 */
[----:B------:R-:W-:Y:S01]  /*2d10*/  UMOV UR4, 0x400 ;  /* 0x0000040000047882 */ /* 0x000fe20000000000 */
[----:B------:R-:W-:-:S06]  /*2d20*/  NOP ;  /* 0x0000000000007918 */ /* 0x000fcc0000000000 */
[----:B------:R-:W-:Y:S06]  /*2d30*/  BAR.ARV 0x6, 0xa0 ;  /* 0x0182800000007b1d */ /* 0x000fec0000002000 */
[----:B------:R-:W4:Y:S01]  /*2d40*/  LDCU UR5, c[0x0][0x38c] ;  /* 0x00007180ff0577ac */ /* 0x000f220008000800 */
[----:B------:R-:W-:Y:S01]  /*2d50*/  IMAD.MOV.U32 R11, RZ, RZ, 0x1 ;  /* 0x00000001ff0b7424 */ /* 0x000fe200078e00ff */
[----:B------:R-:W-:Y:S01]  /*2d60*/  CS2R R8, SRZ ;  /* 0x0000000000087805 */ /* 0x000fe2000001ff00 */
[----:B------:R-:W-:Y:S01]  /*2d70*/  IMAD.MOV.U32 R10, RZ, RZ, RZ ;  /* 0x000000ffff0a7224 */ /* 0x000fe200078e00ff */
[----:B------:R-:W-:Y:S01]  /*2d80*/  UMOV UR12, URZ ;  /* 0x000000ff000c7c82 */ /* 0x000fe20008000000 */
[----:B------:R-:W-:Y:S01]  /*2d90*/  UMOV UR11, URZ ;  /* 0x000000ff000b7c82 */ /* 0x000fe20008000000 */
[----:B------:R-:W-:Y:S01]  /*2da0*/  UMOV UR30, 0x0 ;  /* 0x00000000001e7882 */ /* 0x000fe20000000000 */
[----:B------:R-:W-:Y:S01]  /*2db0*/  UMOV UR31, 0x42c0010 ;  /* 0x042c0010001f7882 */ /* 0x000fe20000000000 */
[----:B------:R-:W-:Y:S01]  /*2dc0*/  UMOV UR28, 0x0 ;  /* 0x00000000001c7882 */ /* 0x000fe20000000000 */
[----:B------:R-:W-:Y:S01]  /*2dd0*/  UMOV UR29, 0x42c0010 ;  /* 0x042c0010001d7882 */ /* 0x000fe20000000000 */
[----:B--2---:R-:W-:Y:S01]  /*2de0*/  ULEA UR9, UR9, UR4, 0x18 ;  /* 0x0000000409097291 */ /* 0x004fe2000f8ec0ff */
[----:B------:R-:W2:Y:S03]  /*2df0*/  LDCU UR4, c[0x0][0x38c] ;  /* 0x00007180ff0477ac */ /* 0x000ea60008000800 */
[----:B------:R-:W-:Y:S01]  /*2e00*/  UIADD3 UR10, UPT, UPT, UR9, 0x5a00, URZ ;  /* 0x00005a00090a7890 */ /* 0x000fe2000fffe0ff */
[----:B------:R-:W-:-:S04]  /*2e10*/  UMOV UR26, 0x0 ;  /* 0x00000000001a7882 */ /* 0x000fc80000000000 */
[----:B-1----:R-:W1:Y:S01]  /*2e20*/  LDS R0, [UR9+0x100] ;  /* 0x00010009ff007984 */ /* 0x002e620008000800 */
[----:B------:R-:W-:Y:S01]  /*2e30*/  USHF.R.U32.HI UR10, URZ, 0x4, UR10 ;  /* 0x00000004ff0a7899 */ /* 0x000fe2000801160a */
[----:B------:R-:W-:Y:S01]  /*2e40*/  UMOV UR27, 0x42c0010 ;  /* 0x042c0010001b7882 */ /* 0x000fe20000000000 */
[----:B------:R-:W-:Y:S02]  /*2e50*/  UMOV UR24, 0x0 ;  /* 0x0000000000187882 */ /* 0x000fe40000000000 */
[----:B------:R-:W-:Y:S01]  /*2e60*/  ULOP3.LUT UR10, UR10, 0x3fff, URZ, 0xc0, !UPT ;  /* 0x00003fff0a0a7892 */ /* 0x000fe2000f8ec0ff */
[----:B------:R-:W-:Y:S01]  /*2e70*/  UMOV UR25, 0x42c0010 ;  /* 0x042c001000197882 */ /* 0x000fe20000000000 */
[----:B------:R-:W-:Y:S01]  /*2e80*/  UMOV UR22, 0x0 ;  /* 0x0000000000167882 */ /* 0x000fe20000000000 */
[----:B------:R-:W-:Y:S01]  /*2e90*/  UMOV UR23, 0x42c0010 ;  /* 0x042c001000177882 */ /* 0x000fe20000000000 */
[----:B------:R-:W-:Y:S01]  /*2ea0*/  UMOV UR20, 0x0 ;  /* 0x0000000000147882 */ /* 0x000fe20000000000 */
[----:B--2---:R-:W-:Y:S01]  /*2eb0*/  UIADD3 UR4, UPT, UPT, UR4, 0xff, URZ ;  /* 0x000000ff04047890 */ /* 0x004fe2000fffe0ff */
[----:B------:R-:W-:Y:S01]  /*2ec0*/  UMOV UR21, 0x42c0010 ;  /* 0x042c001000157882 */ /* 0x000fe20000000000 */
[----:B------:R-:W-:-:S02]  /*2ed0*/  ULOP3.LUT UR10, UR10, 0x10000, URZ, 0xfc, !UPT ;  /* 0x000100000a0a7892 */ /* 0x000fc4000f8efcff */
[----:B------:R-:W-:Y:S02]  /*2ee0*/  USHF.R.S32.HI UR8, URZ, 0x1f, UR4 ;  /* 0x0000001fff087899 */ /* 0x000fe40008011404 */
[----:B----4-:R-:W-:Y:S02]  /*2ef0*/  UISETP.GE.AND UP3, UPT, UR5, 0x1, UPT ;  /* 0x000000010500788c */ /* 0x010fe4000bf66270 */
[----:B------:R-:W-:Y:S02]  /*2f00*/  ULEA.HI UR8, UR8, UR4, URZ, 0x8 ;  /* 0x0000000408087291 */ /* 0x000fe4000f8f40ff */
[----:B------:R-:W-:Y:S02]  /*2f10*/  UIADD3 UR4, UPT, UPT, UR9, 0x11a00, URZ ;  /* 0x00011a0009047890 */ /* 0x000fe4000fffe0ff */
[----:B------:R-:W-:Y:S02]  /*2f20*/  USHF.R.S32.HI UR8, URZ, 0x8, UR8 ;  /* 0x00000008ff087899 */ /* 0x000fe40008011408 */
[----:B------:R-:W-:-:S02]  /*2f30*/  USHF.R.U32.HI UR4, URZ, 0x4, UR4 ;  /* 0x00000004ff047899 */ /* 0x000fc40008011604 */
[----:B------:R-:W-:Y:S02]  /*2f40*/  UISETP.LT.AND UP0, UPT, UR8, 0x1, UPT ;  /* 0x000000010800788c */ /* 0x000fe4000bf01270 */
[----:B------:R-:W-:Y:S02]  /*2f50*/  ULOP3.LUT UR4, UR4, 0x3fff, URZ, 0xc0, !UPT ;  /* 0x00003fff04047892 */ /* 0x000fe4000f8ec0ff */
[----:B------:R-:W-:Y:S02]  /*2f60*/  USEL UR16, UR8, 0x1, !UP0 ;  /* 0x0000000108107887 */ /* 0x000fe4000c000000 */
[----:B------:R-:W-:Y:S02]  /*2f70*/  ULOP3.LUT UR4, UR4, 0x10000, URZ, 0xfc, !UPT ;  /* 0x0001000004047892 */ /* 0x000fe4000f8efcff */
[----:B------:R-:W-:Y:S01]  /*2f80*/  UIADD3 UR16, UPT, UPT, -UR16, URZ, URZ ;  /* 0x000000ff10107290 */ /* 0x000fe2000fffe1ff */
[----:B------:R-:W-:Y:S01]  /*2f90*/  UMOV UR34, 0x0 ;  /* 0x0000000000227882 */ /* 0x000fe20000000000 */
[----:B------:R-:W-:Y:S01]  /*2fa0*/  UMOV UR35, 0x42c0010 ;  /* 0x042c001000237882 */ /* 0x000fe20000000000 */
[----:B-1----:R-:W-:Y:S01]  /*2fb0*/  R2UR UR13, R0 ;  /* 0x00000000000d72ca */ /* 0x002fe200000e0000 */
[----:B------:R-:W-:Y:S01]  /*2fc0*/  UMOV UR32, 0x0 ;  /* 0x0000000000207882 */ /* 0x000fe20000000000 */
[----:B------:R-:W-:-:S13]  /*2fd0*/  UMOV UR33, 0x42c0010 ;  /* 0x042c001000217882 */ /* 0x000fda0000000000 */
.L_x_58:
[----:B------:R-:W-:Y:S02]  /*2fe0*/  LEA R0, R10, UR9, 0x3 ;  /* 0x000000090a007c11 */ /* 0x000fe4000f8e18ff */
[----:B------:R-:W-:Y:S02]  /*2ff0*/  SHF.L.U32 R5, R9, 0x1f, RZ ;  /* 0x0000001f09057819 */ /* 0x000fe400000006ff */
[----:B------:R-:W-:Y:S01]  /*3000*/  PLOP3.LUT P0, PT, PT, PT, UP3, 0x80, 0x8 ;  /* 0x000000000008781c */ /* 0x000fe20003f0f038 */
[----:B------:R-:W-:Y:S01]  /*3010*/  VIADD R3, R0, 0x60 ;  /* 0x0000006000037836 */ /* 0x000fe20000000000 */
[----:B-1----:R-:W1:Y:S02]  /*3020*/  SYNCS.PHASECHK.TRANS64.TRYWAIT P1, [R0+URZ+0x50], R5 ;  /* 0x00005005000075a7 */ /* 0x002e6400080211ff */
[----:B-1--4-:R-:W-:Y:S09]  /*3030*/  @!P1 BRA `(.L_x_52) ;  /* 0x0000005800889947 */ /* 0x012ff20003800000 */
.L_x_112:
[----:B------:R-:W-:Y:S01]  /*3040*/  LEA R4, R10, UR9, 0x4 ;  /* 0x000000090a047c11 */ /* 0x000fe2000f8e20ff */
[----:B------:R-:W-:Y:S01]  /*3050*/  @UP3 ULEA UR5, UR11, UR9, 0x3 ;  /* 0x000000090b053291 */ /* 0x000fe2000f8e18ff */
[----:B------:R-:W-:Y:S01]  /*3060*/  PLOP3.LUT P2, PT, PT, PT, PT, 0x80, 0x8 ;  /* 0x000000000008781c */ /* 0x000fe20003f4f070 */
[----:B------:R-:W-:Y:S01]  /*3070*/  ULEA UR14, UR12, UR9, 0x3 ;  /* 0x000000090c0e7291 */ /* 0x000fe2000f8e18ff */
[----:B------:R-:W-:Y:S01]  /*3080*/  PRMT R3, RZ, 0x654, R3 ;  /* 0x00000654ff037816 */ /* 0x000fe20000000003 */
[----:B------:R-:W-:Y:S01]  /*3090*/  ULEA.HI UR15, UR12, UR12, URZ, 0x1 ;  /* 0x0000000c0c0f7291 */ /* 0x000fe2000f8f08ff */
[----:B-1----:R-:W1:Y:S01]  /*30a0*/  LDS.128 R4, [R4+0xe0] ;  /* 0x0000e00004047984 */ /* 0x002e620000000c00 */
[----:B------:R-:W-:Y:S02]  /*30b0*/  @P0 SHF.L.U32 R2, R8, 0x1f, RZ ;  /* 0x0000001f08020819 */ /* 0x000fe400000006ff */
[----:B------:R-:W-:Y:S01]  /*30c0*/  SHF.L.U32 R0, R11, 0x1f, RZ ;  /* 0x0000001f0b007819 */ /* 0x000fe200000006ff */
[----:B------:R-:W-:Y:S01]  /*30d0*/  @!PT LDS RZ, [RZ] ;  /* 0x00000000fffff984 */ /* 0x000fe20000000800 */
[----:B------:R-:W-:Y:S01]  /*30e0*/  @!PT LDS RZ, [RZ] ;  /* 0x00000000fffff984 */ /* 0x000fe20000000800 */
[----:B------:R-:W-:Y:S01]  /*30f0*/  @!PT LDS RZ, [RZ] ;  /* 0x00000000fffff984 */ /* 0x000fe20000000800 */
[----:B------:R-:W-:Y:S01]  /*3100*/  @!PT LDS RZ, [RZ] ;  /* 0x00000000fffff984 */ /* 0x000fe20000000800 */
[----:B------:R2:W-:Y:S06]  /*3110*/  MEMBAR.ALL.CTA ;  /* 0x0000000000007992 */ /* 0x0005ec0000008000 */
[----:B--2---:R-:W2:Y:S02]  /*3120*/  FENCE.VIEW.ASYNC.S ;  /* 0x00000000000073c6 */ /* 0x004ea40000000000 */
[----:B--2---:R2:W-:Y:S01]  /*3130*/  SYNCS.ARRIVE.TRANS64.RED.A1T0 RZ, [R3+URZ], RZ ;  /* 0x000000ff03ff79a7 */ /* 0x0045e200081004ff */
[----:B------:R2:W4:Y:S01]  /*3140*/  @P0 SYNCS.PHASECHK.TRANS64.TRYWAIT P2, [UR5], R2 ;  /* 0x00000002ff0005a7 */ /* 0x0005220008041105 */
[----:B------:R-:W-:-:S02]  /*3150*/  ULOP3.LUT UR5, UR15, 0xffe, URZ, 0xc0, !UPT ;  /* 0x00000ffe0f057892 */ /* 0x000fc4000f8ec0ff */
[----:B------:R-:W-:Y:S01]  /*3160*/  USHF.R.U32.HI UR15, URZ, 0x1, UR15 ;  /* 0x00000001ff0f7899 */ /* 0x000fe2000801160f */
[----:B-1----:R-:W-:Y:S01]  /*3170*/  LOP3.LUT P1, RZ, R6, 0x1, RZ, 0xc0, !PT ;  /* 0x0000000106ff7812 */ /* 0x002fe2000782c0ff */
[----:B------:R-:W-:Y:S02]  /*3180*/  UIADD3 UR5, UPT, UPT, -UR5, UR12, URZ ;  /* 0x0000000c05057290 */ /* 0x000fe4000fffe1ff */
[----:B------:R-:W-:-:S04]  /*3190*/  UIMAD UR15, UR15, 0xb0, UR13 ;  /* 0x000000b00f0f78a4 */ /* 0x000fc8000f8e020d */
[----:B------:R-:W-:Y:S01]  /*31a0*/  ULEA UR15, UR5, UR15, 0x14 ;  /* 0x0000000f050f7291 */ /* 0x000fe2000f8ea0ff */
[----:B------:R-:W1:Y:S02]  /*31b0*/  SYNCS.PHASECHK.TRANS64.TRYWAIT P0, [UR14+0x90], R0 ;  /* 0x00009000ff0075a7 */ /* 0x000e64000800110e */
[----:B-12-4-:R-:W-:Y:S09]  /*31c0*/  @!P0 BRA `(.L_x_53) ;  /* 0x0000005800388947 */ /* 0x016ff20003800000 */
.L_x_114:
[----:B------:R-:W-:Y:S01]  /*31d0*/  IADD3 R10, PT, PT, R10, 0x1, RZ ;  /* 0x000000010a0a7810 */ /* 0x000fe20007ffe0ff */
[----:B------:R-:W-:Y:S06]  /*31e0*/  BRA.U !UP3, `(.L_x_54) ;  /* 0x000000050b107547 */ /* 0x000fec000b800000 */
[----:B------:R-:W-:Y:S01]  /*31f0*/  UPLOP3.LUT UP4, UPT, UPT, UPT, UPT, 0x40, 0x4 ;  /* 0x000000000004789c */ /* 0x000fe20003f8e870 */
[----:B------:R-:W-:Y:S01]  /*3200*/  UMOV UR18, UR16 ;  /* 0x0000001000127c82 */ /* 0x000fe20008000000 */
[----:B------:R-:W-:Y:S01]  /*3210*/  UMOV UR17, UR8 ;  /* 0x0000000800117c82 */ /* 0x000fe20008000000 */
[----:B------:R-:W-:-:S08]  /*3220*/  UMOV UR5, UR11 ;  /* 0x0000000b00057c82 */ /* 0x000fd00008000000 */
.L_x_57:
[----:B------:R-:W-:Y:S02]  /*3230*/  UIADD3 UR18, UPT, UPT, UR18, 0x1, URZ ;  /* 0x0000000112127890 */ /* 0x000fe4000fffe0ff */
[----:B--2---:R-:W-:Y:S02]  /*3240*/  ULEA UR19, UR5, UR9, 0x3 ;  /* 0x0000000905137291 */ /* 0x004fe4000f8e18ff */
[----:B------:R-:W-:Y:S01]  /*3250*/  UISETP.NE.AND UP0, UPT, UR18, URZ, UPT ;  /* 0x000000ff1200728c */ /* 0x000fe2000bf05270 */
[----:B----4-:R-:W-:Y:S10]  /*3260*/  @P2 BRA `(.L_x_55) ;  /* 0x00000000000c2947 */ /* 0x010ff40003800000 */
[----:B-1----:R-:W-:Y:S04]  /*3270*/  SHF.L.U32 R3, R8, 0x1f, RZ ;  /* 0x0000001f08037819 */ /* 0x002fe800000006ff */
[----:B------:R-:W1:Y:S02]  /*3280*/  SYNCS.PHASECHK.TRANS64.TRYWAIT P0, [UR19], R3 ;  /* 0x00000003ff0075a7 */ /* 0x000e640008001113 */
[----:B-1----:R-:W-:Y:S05]  /*3290*/  @!P0 BRA `(.L_x_56) ;  /* 0x00000058001c8947 */ /* 0x002fea0003800000 */
.L_x_55:
[----:B------:R-:W-:Y:S01]  /*32a0*/  UISETP.NE.AND UP1, UPT, UR17, 0x1, UPT ;  /* 0x000000011100788c */ /* 0x000fe2000bf25270 */
[----:B------:R-:W-:Y:S01]  /*32b0*/  PLOP3.LUT P2, PT, PT, PT, PT, 0x80, 0x8 ;  /* 0x000000000008781c */ /* 0x000fe20003f4f070 */
[----:B------:R-:W-:Y:S02]  /*32c0*/  UIADD3 UR11, UPT, UPT, UR5, 0x1, URZ ;  /* 0x00000001050b7890 */ /* 0x000fe4000fffe0ff */
[----:B------:R-:W-:Y:S02]  /*32d0*/  UIMAD UR6, UR5, 0xb00, UR4 ;  /* 0x00000b00050678a4 */ /* 0x000fe4000f8e0204 */
[----:B------:R-:W-:Y:S01]  /*32e0*/  UISETP.NE.AND UP2, UPT, UR11, 0x3, UPT ;  /* 0x000000030b00788c */ /* 0x000fe2000bf45270 */
[----:B------:R-:W-:Y:S01]  /*32f0*/  PLOP3.LUT P0, PT, PT, PT, UP1, 0x80, 0x8 ;  /* 0x000000000008781c */ /* 0x000fe20003f0f018 */
[----:B------:R-:W-:Y:S02]  /*3300*/  ULEA UR64, UR5, UR10, 0xa ;  /* 0x0000000a05407291 */ /* 0x000fe4000f8e50ff */
[----:B------:R-:W-:Y:S02]  /*3310*/  USEL UR37, URZ, 0x1, UP2 ;  /* 0x00000001ff257887 */ /* 0x000fe40009000000 */
[----:B------:R-:W-:Y:S02]  /*3320*/  USEL UR11, UR11, URZ, UP2 ;  /* 0x000000ff0b0b7287 */ /* 0x000fe40009000000 */
[----:B------:R-:W-:Y:S02]  /*3330*/  UIADD3 UR62, UPT, UPT, UR6, 0x2, URZ ;  /* 0x00000002063e7890 */ /* 0x000fe4000fffe0ff */
[----:B------:R-:W-:Y:S01]  /*3340*/  @UP1 ULEA UR36, UR11, UR9, 0x3 ;  /* 0x000000090b241291 */ /* 0x000fe2000f8e18ff */
[----:B------:R-:W-:Y:S01]  /*3350*/  LOP3.LUT R8, R8, UR37, RZ, 0x3c, !PT ;  /* 0x0000002508087c12 */ /* 0x000fe2000f8e3cff */
[----:B------:R-:W-:Y:S02]  /*3360*/  UIADD3 UR60, UPT, UPT, UR64, 0x2, URZ ;  /* 0x00000002403c7890 */ /* 0x000fe4000fffe0ff */
[----:B------:R-:W-:Y:S01]  /*3370*/  UIADD3 UR58, UPT, UPT, UR6, 0x4, URZ ;  /* 0x00000004063a7890 */ /* 0x000fe2000fffe0ff */
[----:B-1----:R-:W-:Y:S01]  /*3380*/  @P0 SHF.L.U32 R0, R8, 0x1f, RZ ;  /* 0x0000001f08000819 */ /* 0x002fe200000006ff */
[----:B------:R-:W-:Y:S02]  /*3390*/  UIADD3 UR56, UPT, UPT, UR64, 0x4, URZ ;  /* 0x0000000440387890 */ /* 0x000fe4000fffe0ff */
[----:B------:R-:W-:Y:S01]  /*33a0*/  UIADD3 UR54, UPT, UPT, UR6, 0x6, URZ ;  /* 0x0000000606367890 */ /* 0x000fe2000fffe0ff */
[----:B------:R2:W4:Y:S01]  /*33b0*/  @P0 SYNCS.PHASECHK.TRANS64.TRYWAIT P2, [UR36], R0 ;  /* 0x00000000ff0005a7 */ /* 0x0005220008041124 */
[----:B------:R-:W-:Y:S02]  /*33c0*/  UIADD3 UR52, UPT, UPT, UR64, 0x6, URZ ;  /* 0x0000000640347890 */ /* 0x000fe4000fffe0ff */
        /* <DEDUP_REMOVED lines=9> */
[----:B------:R-:W-:Y:S01]  /*3460*/  UIADD3 UR17, UPT, UPT, UR17, -0x1, URZ ;  /* 0xffffffff11117890 */ /* 0x000fe2000fffe0ff */
[----:B------:R-:W-:Y:S01]  /*3470*/  UMOV UR7, 0x40004040 ;  /* 0x4000404000077882 */ /* 0x000fe20000000000 */
[----:B------:R-:W-:Y:S01]  /*3480*/  UMOV UR65, 0x40004040 ;  /* 0x4000404000417882 */ /* 0x000fe20000000000 */
[----:B------:R-:W-:Y:S01]  /*3490*/  UMOV UR63, 0x40004040 ;  /* 0x40004040003f7882 */ /* 0x000fe20000000000 */
[----:B------:R2:W-:Y:S01]  /*34a0*/  UTCQMMA gdesc[UR64], gdesc[UR6], tmem[UR15], tmem[UR30], idesc[UR31], UP4 ;  /* 0x00ff1e06400075ea */ /* 0x0005e2000a00030f */
[----:B------:R-:W-:Y:S01]  /*34b0*/  UPLOP3.LUT UP4, UPT, UPT, UPT, UPT, 0x80, 0x8 ;  /* 0x000000000008789c */ /* 0x000fe20003f8f070 */
[----:B------:R-:W-:Y:S01]  /*34c0*/  UMOV UR61, 0x40004040 ;  /* 0x40004040003d7882 */ /* 0x000fe20000000000 */
[----:B------:R-:W-:Y:S01]  /*34d0*/  UMOV UR59, 0x40004040 ;  /* 0x40004040003b7882 */ /* 0x000fe20000000000 */
[----:B------:R2:W-:Y:S01]  /*34e0*/  UTCQMMA gdesc[UR60], gdesc[UR62], tmem[UR15], tmem[UR28], idesc[UR29], UPT ;  /* 0x00ff1c3e3c0075ea */ /* 0x0005e2000b80030f */
        /* <DEDUP_REMOVED lines=14> */
[----:B------:R-:W-:Y:S01]  /*35d0*/  UMOV UR37, 0x40004040 ;  /* 0x4000404000257882 */ /* 0x000fe20000000000 */
[----:B------:R2:W-:Y:S01]  /*35e0*/  UTCQMMA gdesc[UR40], gdesc[UR42], tmem[UR15], tmem[UR34], idesc[UR35], UPT ;  /* 0x00ff222a280075ea */ /* 0x0005e2000b80030f */
[----:B------:R2:W-:Y:S01]  /*35f0*/  UTCQMMA gdesc[UR36], gdesc[UR38], tmem[UR15], tmem[UR32], idesc[UR33], UPT ;  /* 0x00ff2026240075ea */ /* 0x0005e2000b80030f */
[----:B------:R2:W-:Y:S01]  /*3600*/  UTCBAR [UR19], URZ ;  /* 0x000000ff130073e9 */ /* 0x0005e200080000ff */
[----:B------:R-:W-:Y:S01]  /*3610*/  UMOV UR5, UR11 ;  /* 0x0000000b00057c82 */ /* 0x000fe20008000000 */
[----:B------:R-:W-:Y:S05]  /*3620*/  BRA.U UP0, `(.L_x_57) ;  /* 0xfffffffd00007547 */ /* 0x000fea000b83ffff */
.L_x_54:
[----:B------:R-:W-:Y:S01]  /*3630*/  UIADD3 UR12, UPT, UPT, UR12, 0x1, URZ ;  /* 0x000000010c0c7890 */ /* 0x000fe2000fffe0ff */
[C---:B------:R-:W-:Y:S01]  /*3640*/  ISETP.NE.AND P0, PT, R10.reuse, 0x2, PT ;  /* 0x000000020a00780c */ /* 0x040fe20003f05270 */
[----:B------:R-:W-:Y:S02]  /*3650*/  UIADD3 UR14, UPT, UPT, UR14, 0x70, URZ ;  /* 0x000000700e0e7890 */ /* 0x000fe4000fffe0ff */
[----:B------:R-:W-:Y:S01]  /*3660*/  UISETP.NE.AND UP0, UPT, UR12, 0x4, UPT ;  /* 0x000000040c00788c */ /* 0x000fe2000bf05270 */
[----:B-12---:R-:W-:Y:S02]  /*3670*/  SEL R0, RZ, 0x1, P0 ;  /* 0x00000001ff007807 */ /* 0x006fe40000000000 */
[----:B------:R-:W-:Y:S01]  /*3680*/  SEL R10, R10, RZ, P0 ;  /* 0x000000ff0a0a7207 */ /* 0x000fe20000000000 */
[----:B------:R-:W-:Y:S01]  /*3690*/  USEL UR5, URZ, 0x1, UP0 ;  /* 0x00000001ff057887 */ /* 0x000fe20008000000 */
[----:B------:R-:W-:Y:S01]  /*36a0*/  LOP3.LUT R9, R9, R0, RZ, 0x3c, !PT ;  /* 0x0000000009097212 */ /* 0x000fe200078e3cff */
[----:B------:R-:W-:Y:S01]  /*36b0*/  USEL UR12, UR12, URZ, UP0 ;  /* 0x000000ff0c0c7287 */ /* 0x000fe20008000000 */
[----:B------:R1:W-:Y:S03]  /*36c0*/  UTCBAR [UR14], URZ ;  /* 0x000000ff0e0073e9 */ /* 0x0003e600080000ff */
[----:B------:R-:W-:Y:S01]  /*36d0*/  LOP3.LUT R11, R11, UR5, RZ, 0x3c, !PT ;  /* 0x000000050b0b7c12 */ /* 0x000fe2000f8e3cff */
[----:B------:R-:W-:Y:S07]  /*36e0*/  @P1 BRA `(.L_x_58) ;  /* 0xfffffff8003c1947 */ /* 0x000fee000383ffff */
[----:B------:R-:W2:Y:S01]  /*36f0*/  S2UR UR4, SR_CgaCtaId ;  /* 0x00000000000479c3 */ /* 0x000ea20000008800 */
[----:B------:R-:W-:Y:S01]  /*3700*/  ELECT P0, URZ, PT ;  /* 0x0000000000ff782f */ /* 0x000fe20003800000 */
[----:B------:R-:W-:Y:S01]  /*3710*/  IMAD.MOV.U32 R0, RZ, RZ, 0x1 ;  /* 0x00000001ff007424 */ /* 0x000fe200078e00ff */
[----:B------:R-:W-:Y:S01]  /*3720*/  UIADD3 UR9, UPT, UPT, UR9, 0x90, URZ ;  /* 0x0000009009097890 */ /* 0x000fe2000fffe0ff */
[----:B------:R-:W-:Y:S01]  /*3730*/  SHF.L.U32 R3, R11, 0x1f, RZ ;  /* 0x0000001f0b037819 */ /* 0x000fe200000006ff */
[----:B------:R-:W-:-:S03]  /*3740*/  UMOV UR5, 0x40 ;  /* 0x0000004000057882 */ /* 0x000fc60000000000 */
[----:B------:R-:W-:Y:S01]  /*3750*/  UVIRTCOUNT.DEALLOC.SMPOOL 0x80 ;  /* 0x000000800000784c */ /* 0x000fe20000000000 */
[----:B--2---:R-:W-:Y:S02]  /*3760*/  ULEA UR4, UR4, UR5, 0x18 ;  /* 0x0000000504047291 */ /* 0x004fe4000f8ec0ff */
[----:B------:R-:W-:-:S07]  /*3770*/  ULEA UR5, UR12, UR9, 0x3 ;  /* 0x000000090c057291 */ /* 0x000fce000f8e18ff */
[----:B------:R2:W-:Y:S02]  /*3780*/  @P0 STS.U8 [UR4+0x1c], R0 ;  /* 0x00001c00ff000988 */ /* 0x0005e40008000004 */
[----:B------:R-:W3:Y:S02]  /*3790*/  SYNCS.PHASECHK.TRANS64.TRYWAIT P0, [UR5], R3 ;  /* 0x00000003ff0075a7 */ /* 0x000ee40008001105 */
[----:B--23--:R-:W-:Y:S05]  /*37a0*/  @!P0 BRA `(.L_x_59) ;  /* 0x0000005000f08947 */ /* 0x00cfea0003800000 */
.L_x_117:
[----:B------:R-:W-:-:S04]  /*37b0*/  UIADD3 UR6, UPT, UPT, UR12, 0x1, URZ ;  /* 0x000000010c067890 */ /* 0x000fc8000fffe0ff */
[----:B------:R-:W-:-:S04]  /*37c0*/  UISETP.NE.AND UP0, UPT, UR6, 0x4, UPT ;  /* 0x000000040600788c */ /* 0x000fc8000bf05270 */
[----:B------:R-:W-:Y:S02]  /*37d0*/  USEL UR7, URZ, 0x1, UP0 ;  /* 0x00000001ff077887 */ /* 0x000fe40008000000 */
[----:B------:R-:W-:-:S04]  /*37e0*/  USEL UR6, UR6, URZ, UP0 ;  /* 0x000000ff06067287 */ /* 0x000fc80008000000 */
[----:B------:R-:W-:Y:S01]  /*37f0*/  ULEA UR5, UR6, UR9, 0x3 ;  /* 0x0000000906057291 */ /* 0x000fe2000f8e18ff */
[----:B------:R-:W-:-:S04]  /*3800*/  LOP3.LUT R2, R11, UR7, RZ, 0x3c, !PT ;  /* 0x000000070b027c12 */ /* 0x000fc8000f8e3cff */
[----:B--2---:R-:W-:-:S04]  /*3810*/  SHF.L.U32 R3, R2, 0x1f, RZ ;  /* 0x0000001f02037819 */ /* 0x004fc800000006ff */
[----:B------:R-:W2:Y:S02]  /*3820*/  SYNCS.PHASECHK.TRANS64.TRYWAIT P0, [UR5], R3 ;  /* 0x00000003ff0075a7 */ /* 0x000ea40008001105 */
[----:B--2---:R-:W-:Y:S05]  /*3830*/  @!P0 BRA `(.L_x_60) ;  /* 0x0000005000e48947 */ /* 0x004fea0003800000 */
.L_x_119:
        /* <DEDUP_REMOVED lines=9> */
.L_x_121:
[----:B------:R-:W-:-:S04]  /*38d0*/  UIADD3 UR6, UPT, UPT, UR6, 0x1, URZ ;  /* 0x0000000106067890 */ /* 0x000fc8000fffe0ff */
[----:B------:R-:W-:-:S04]  /*38e0*/  UISETP.NE.AND UP0, UPT, UR6, 0x4, UPT ;  /* 0x000000040600788c */ /* 0x000fc8000bf05270 */
[----:B------:R-:W-:Y:S02]  /*38f0*/  USEL UR5, URZ, 0x1, UP0 ;  /* 0x00000001ff057887 */ /* 0x000fe40008000000 */
[----:B------:R-:W-:-:S04]  /*3900*/  USEL UR6, UR6, URZ, UP0 ;  /* 0x000000ff06067287 */ /* 0x000fc80008000000 */
[----:B------:R-:W-:Y:S01]  /*3910*/  ULEA UR6, UR6, UR9, 0x3 ;  /* 0x0000000906067291 */ /* 0x000fe2000f8e18ff */
[----:B--2---:R-:W-:-:S04]  /*3920*/  LOP3.LUT R3, R2, UR5, RZ, 0x3c, !PT ;  /* 0x0000000502037c12 */ /* 0x004fc8000f8e3cff */
[----:B------:R-:W-:-:S04]  /*3930*/  SHF.L.U32 R3, R3, 0x1f, RZ ;  /* 0x0000001f03037819 */ /* 0x000fc800000006ff */
[----:B------:R-:W2:Y:S02]  /*3940*/  SYNCS.PHASECHK.TRANS64.TRYWAIT P0, [UR6], R3 ;  /* 0x00000003ff0075a7 */ /* 0x000ea40008001106 */
[----:B--2---:R-:W-:Y:S05]  /*3950*/  @!P0 BRA `(.L_x_62) ;  /* 0x0000005000cc8947 */ /* 0x004fea0003800000 */
.L_x_123:
[----:B------:R-:W-:Y:S01]  /*3960*/  NOP ;  /* 0x0000000000007918 */ /* 0x000fe20000000000 */
[----:B--2---:R-:W2:Y:S01]  /*3970*/  LDS R0, [UR4+0x14] ;  /* 0x00001404ff007984 */ /* 0x004ea20008000800 */
[----:B------:R-:W-:Y:S01]  /*3980*/  ULOP3.LUT UR6, UR13, 0xffff, URZ, 0xc0, !UPT ;  /* 0x0000ffff0d067892 */ /* 0x000fe2000f8ec0ff */
[----:B------:R-:W-:Y:S01]  /*3990*/  UMOV UR8, 0xffff ;  /* 0x0000ffff00087882 */ /* 0x000fe20000000000 */
[----:B------:R-:W-:Y:S02]  /*39a0*/  UMOV UR5, 0x1 ;  /* 0x0000000100057882 */ /* 0x000fe40000000000 */
[----:B------:R-:W-:-:S04]  /*39b0*/  USHF.R.U32.HI UR6, URZ, 0x5, UR6 ;  /* 0x00000005ff067899 */ /* 0x000fc80008011606 */
[----:B------:R-:W-:Y:S02]  /*39c0*/  USHF.L.U32 UR8, UR8, UR6, URZ ;  /* 0x0000000608087299 */ /* 0x000fe400080006ff */
[----:B------:R-:W-:-:S04]  /*39d0*/  USHF.L.U32 UR5, UR5, UR6, URZ ;  /* 0x0000000605057299 */ /* 0x000fc800080006ff */
[----:B--2---:R-:W-:-:S04]  /*39e0*/  LOP3.LUT R0, R0, UR8, RZ, 0xc0, !PT ;  /* 0x0000000800007c12 */ /* 0x004fc8000f8ec0ff */
[----:B------:R-:W-:-:S13]  /*39f0*/  ISETP.NE.AND P0, PT, R0, UR8, PT ;  /* 0x0000000800007c0c */ /* 0x000fda000bf05270 */
[----:B------:R-:W-:Y:S05]  /*3a00*/  @P0 BRA `(.L_x_63) ;  /* 0x0000000000580947 */ /* 0x000fea0003800000 */
[----:B------:R-:W2:Y:S02]  /*3a10*/  LDS R0, [UR4+0x18] ;  /* 0x00001804ff007984 */ /* 0x000ea40008000800 */
[----:B--2---:R-:W-:-:S04]  /*3a20*/  LOP3.LUT R0, R0, UR5, RZ, 0xc0, !PT ;  /* 0x0000000500007c12 */ /* 0x004fc8000f8ec0ff */
[----:B------:R-:W-:-:S13]  /*3a30*/  ISETP.NE.AND P0, PT, R0, UR5, PT ;  /* 0x0000000500007c0c */ /* 0x000fda000bf05270 */
[----:B------:R-:W-:Y:S05]  /*3a40*/  @P0 BRA `(.L_x_64) ;  /* 0x00000000003c0947 */ /* 0x000fea0003800000 */
[----:B------:R-:W2:Y:S01]  /*3a50*/  S2R R2, SR_LANEID ;  /* 0x0000000000027919 */ /* 0x000ea20000000000 */
[----:B------:R-:W-:Y:S01]  /*3a60*/  ULOP3.LUT UR8, URZ, UR8, URZ, 0x33, !UPT ;  /* 0x00000008ff087292 */ /* 0x000fe2000f8e33ff */
[----:B------:R-:W-:Y:S01]  /*3a70*/  LOP3.LUT R4, RZ, UR5, RZ, 0x33, !PT ;  /* 0x00000005ff047c12 */ /* 0x000fe2000f8e33ff */
[----:B------:R-:W-:Y:S02]  /*3a80*/  VOTEU.ANY UR7, UPT, PT ;  /* 0x0000000000077886 */ /* 0x000fe400038e0100 */
[----:B------:R-:W-:Y:S01]  /*3a90*/  UFLO.U32 UR7, UR7 ;  /* 0x00000007000772bd */ /* 0x000fe200080e0000 */
[----:B------:R-:W3:Y:S01]  /*3aa0*/  REDUX UR5, R4 ;  /* 0x00000000040573c4 */ /* 0x000ee20000000000 */
[----:B------:R-:W-:-:S06]  /*3ab0*/  IMAD.U32 R0, RZ, RZ, UR8 ;  /* 0x00000008ff007e24 */ /* 0x000fcc000f8e00ff */
[----:B------:R1:W-:Y:S01]  /*3ac0*/  UTCATOMSWS.AND URZ, UR8 ;  /* 0x0000000800ff79e3 */ /* 0x0003e20008000000 */
[----:B------:R-:W4:Y:S01]  /*3ad0*/  REDUX UR6, R0 ;  /* 0x00000000000673c4 */ /* 0x000f220000000000 */
[----:B--2---:R-:W-:Y:S01]  /*3ae0*/  ISETP.EQ.U32.AND P0, PT, R2, UR7, PT ;  /* 0x0000000702007c0c */ /* 0x004fe2000bf02070 */
[----:B---3--:R-:W-:Y:S01]  /*3af0*/  IMAD.U32 R2, RZ, RZ, UR5 ;  /* 0x00000005ff027e24 */ /* 0x008fe2000f8e00ff */
[----:B----4-:R-:W-:-:S11]  /*3b00*/  MOV R3, UR6 ;  /* 0x0000000600037c02 */ /* 0x010fd60008000f00 */
[----:B------:R1:W-:Y:S04]  /*3b10*/  @P0 ATOMS.AND RZ, [UR4+0x14], R3 ;  /* 0x00001403ffff098c */ /* 0x0003e8000a800004 */
[----:B------:R1:W-:Y:S01]  /*3b20*/  @P0 ATOMS.AND RZ, [UR4+0x18], R2 ;  /* 0x00001802ffff098c */ /* 0x0003e2000a800004 */
[----:B------:R-:W-:Y:S05]  /*3b30*/  BRA `(.L_x_65) ;  /* 0x0000000000147947 */ /* 0x000fea0003800000 */
.L_x_64:
[----:B------:R-:W-:Y:S02]  /*3b40*/  MOV R2, 0x3b60 ;  /* 0x00003b6000027802 */ /* 0x000fe40000000f00 */
[----:B-1--45:R-:W-:Y:S05]  /*3b50*/  CALL.REL.NOINC `($__internal_0_$__cuda_sm10x_tcgen05_guardrail_trap_col_being_dealloced_not_returned_by_alloc) ;  /* 0x0000005000ec7944 */ /* 0x032fea0003c00000 */
[----:B------:R-:W-:Y:S05]  /*3b60*/  BRA `(.L_x_65) ;  /* 0x0000000000087947 */ /* 0x000fea0003800000 */
.L_x_63:
[----:B------:R-:W-:Y:S02]  /*3b70*/  MOV R2, 0x3b90 ;  /* 0x00003b9000027802 */ /* 0x000fe40000000f00 */
[----:B-1--45:R-:W-:Y:S05]  /*3b80*/  CALL.REL.NOINC `($__internal_2_$__cuda_sm10x_tcgen05_guardrail_trap_unallocated_columns_being_dealloced) ;  /* 0x0000005000f87944 */ /* 0x032fea0003c00000 */
.L_x_65:
[----:B------:R-:W-:Y:S01]  /*3b90*/  NOP ;  /* 0x0000000000007918 */ /* 0x000fe20000000000 */
[----:B-1----:R-:W-:Y:S05]  /*3ba0*/  EXIT ;  /* 0x000000000000794d */ /* 0x002fea0003800000 */
.L_x_47:
[----:B------:R-:W-:-:S09]  /*3bb0*/  UISETP.NE.OR UP2, UPT, UR8, 0x3, !UP2 ;  /* 0x000000030800788c */ /* 0x000fd2000d745670 */
[----:B------:R-:W-:Y:S05]  /*3bc0*/  BRA.U UP2, `(.L_x_66) ;  /* 0x0000000d02bc7547 */ /* 0x000fea000b800000 */
[----:B------:R-:W1:Y:S01]  /*3bd0*/  LDC R0, c[0x0][0xb30] ;  /* 0x0002cc00ff007b82 */ /* 0x000e620000000800 */
[----:B------:R-:W2:Y:S01]  /*3be0*/  LDCU.64 UR8, c[0x0][0x888] ;  /* 0x00011100ff0877ac */ /* 0x000ea20008000a00 */
[----:B------:R-:W-:Y:S02]  /*3bf0*/  HFMA2 R29, -RZ, RZ, 0, 0 ;  /* 0x00000000ff1d7431 */ /* 0x000fe400000001ff */
[----:B------:R-:W-:Y:S01]  /*3c00*/  IMAD.MOV.U32 R31, RZ, RZ, 0x1 ;  /* 0x00000001ff1f7424 */ /* 0x000fe200078e00ff */
[----:B------:R-:W-:Y:S01]  /*3c10*/  MOV R21, 0x2c00 ;  /* 0x00002c0000157802 */ /* 0x000fe20000000f00 */
[----:B------:R-:W4:Y:S01]  /*3c20*/  LDCU.64 UR4, c[0x0][0x890] ;  /* 0x00011200ff0477ac */ /* 0x000f220008000a00 */
[----:B------:R-:W-:Y:S01]  /*3c30*/  IMAD.MOV.U32 R30, RZ, RZ, RZ ;  /* 0x000000ffff1e7224 */ /* 0x000fe200078e00ff */
[----:B------:R-:W3:Y:S01]  /*3c40*/  LDC R19, c[0x0][0x370] ;  /* 0x0000dc00ff137b82 */ /* 0x000ee20000000800 */
[----:B------:R-:W-:Y:S01]  /*3c50*/  UMOV UR7, 0x400 ;  /* 0x0000040000077882 */ /* 0x000fe20000000000 */
[----:B------:R-:W-:-:S02]  /*3c60*/  UPLOP3.LUT UP1, UPT, UPT, UPT, UPT, 0x40, 0x4 ;  /* 0x000000000004789c */ /* 0x000fc40003f2e870 */
[----:B------:R-:W-:-:S04]  /*3c70*/  ULEA UR7, UR37, UR7, 0x18 ;  /* 0x0000000725077291 */ /* 0x000fc8000f8ec0ff */
[----:B------:R-:W3:Y:S01]  /*3c80*/  LDC R2, c[0x0][0xb0c] ;  /* 0x0002c300ff027b82 */ /* 0x000ee20000000800 */
[----:B--2---:R-:W-:Y:S02]  /*3c90*/  UISETP.NE.U32.AND UP5, UPT, UR8, URZ, UPT ;  /* 0x000000ff0800728c */ /* 0x004fe4000bfa5070 */
[----:B------:R-:W-:Y:S02]  /*3ca0*/  UIADD3 UR8, UPT, UPT, UR7, 0x30, URZ ;  /* 0x0000003007087890 */ /* 0x000fe4000fffe0ff */
[----:B----4-:R-:W-:-:S03]  /*3cb0*/  UISETP.NE.U32.AND UP6, UPT, UR4, URZ, UPT ;  /* 0x000000ff0400728c */ /* 0x010fc6000bfc5070 */
[----:B------:R-:W2:Y:S01]  /*3cc0*/  LDC R18, c[0x0][0xb20] ;  /* 0x0002c800ff127b82 */ /* 0x000ea20000000800 */
[----:B-1----:R-:W-:Y:S01]  /*3cd0*/  ISETP.NE.AND P1, PT, R0, 0x1, PT ;  /* 0x000000010000780c */ /* 0x002fe20003f25270 */
[----:B------:R-:W-:Y:S02]  /*3ce0*/  UISETP.NE.AND.EX UP5, UPT, UR9, URZ, UPT, UP5 ;  /* 0x000000ff0900728c */ /* 0x000fe4000bfa5350 */
[----:B------:R-:W-:Y:S02]  /*3cf0*/  UPRMT UR37, UR37, 0x654, UR8 ;  /* 0x0000065425257896 */ /* 0x000fe40008000008 */
[----:B------:R-:W-:Y:S02]  /*3d00*/  UISETP.NE.AND.EX UP6, UPT, UR5, URZ, UPT, UP6 ;  /* 0x000000ff0500728c */ /* 0x000fe4000bfc5360 */
[----:B------:R-:W1:Y:S08]  /*3d10*/  LDC.64 R32, c[0x0][0x348] ;  /* 0x0000d200ff207b82 */ /* 0x000e700000000a00 */
[----:B------:R-:W4:Y:S08]  /*3d20*/  LDC.64 R16, c[0x0][0xb10] ;  /* 0x0002c400ff107b82 */ /* 0x000f300000000a00 */
[----:B------:R-:W1:Y:S08]  /*3d30*/  LDC.64 R6, c[0x0][0xb18] ;  /* 0x0002c600ff067b82 */ /* 0x000e700000000a00 */
[----:B------:R-:W1:Y:S08]  /*3d40*/  LDC.64 R4, c[0x0][0xb28] ;  /* 0x0002ca00ff047b82 */ /* 0x000e700000000a00 */
[----:B--23--:R-:W1:Y:S02]  /*3d50*/  LDC R20, c[0x0][0x374] ;  /* 0x0000dd00ff147b82 */ /* 0x00ce640000000800 */
.L_x_74:
[C---:B------:R-:W-:Y:S02]  /*3d60*/  LEA R0, R30.reuse, UR7, 0x3 ;  /* 0x000000071e007c11 */ /* 0x040fe4000f8e18ff */
[----:B------:R-:W-:Y:S02]  /*3d70*/  SHF.L.U32 R3, R29, 0x1f, RZ ;  /* 0x0000001f1d037819 */ /* 0x000fe400000006ff */
[----:B------:R-:W-:Y:S02]  /*3d80*/  LEA R24, R30, UR7, 0x4 ;  /* 0x000000071e187c11 */ /* 0x000fe4000f8e20ff */
[----:B--2---:R-:W2:Y:S02]  /*3d90*/  SYNCS.PHASECHK.TRANS64.TRYWAIT P0, [R0+URZ+0x50], R3 ;  /* 0x00005003000075a7 */ /* 0x004ea400080011ff */
[----:B--2---:R-:W-:Y:S05]  /*3da0*/  @!P0 BRA `(.L_x_67) ;  /* 0x0000004c00d08947 */ /* 0x004fea0003800000 */
.L_x_124:
[----:B------:R-:W-:Y:S01]  /*3db0*/  ISETP.GE.AND P0, PT, R22, 0x1, PT ;  /* 0x000000011600780c */ /* 0x000fe20003f06270 */
[----:B------:R-:W3:Y:S01]  /*3dc0*/  LDS.128 R24, [R24+0xe0] ;  /* 0x0000e00018187984 */ /* 0x000ee20000000c00 */
[----:B------:R-:W-:Y:S01]  /*3dd0*/  ISETP.NE.U32.AND P4, PT, RZ, UR4, PT ;  /* 0x00000004ff007c0c */ /* 0x000fe2000bf85070 */
[----:B--2---:R-:W-:Y:S01]  /*3de0*/  VIADD R0, R0, 0x60 ;  /* 0x0000006000007836 */ /* 0x004fe20000000000 */
[----:B------:R-:W-:Y:S02]  /*3df0*/  SHF.L.U32 R23, R31, 0x1f, RZ ;  /* 0x0000001f1f177819 */ /* 0x000fe400000006ff */
[----:B------:R-:W-:Y:S02]  /*3e00*/  ISETP.NE.AND.EX P4, PT, RZ, UR5, PT, P4 ;  /* 0x00000005ff007c0c */ /* 0x000fe4000bf85340 */
[----:B------:R-:W-:Y:S01]  /*3e10*/  PRMT R0, RZ, 0x654, R0 ;  /* 0x00000654ff007816 */ /* 0x000fe20000000000 */
[----:B------:R-:W-:Y:S01]  /*3e20*/  @!PT LDS RZ, [RZ] ;  /* 0x00000000fffff984 */ /* 0x000fe20000000800 */
[----:B------:R-:W-:Y:S01]  /*3e30*/  @!PT LDS RZ, [RZ] ;  /* 0x00000000fffff984 */ /* 0x000fe20000000800 */
[----:B------:R-:W-:Y:S01]  /*3e40*/  @!PT LDS RZ, [RZ] ;  /* 0x00000000fffff984 */ /* 0x000fe20000000800 */
[----:B------:R-:W-:Y:S01]  /*3e50*/  @!PT LDS RZ, [RZ] ;  /* 0x00000000fffff984 */ /* 0x000fe20000000800 */
[----:B------:R2:W-:Y:S06]  /*3e60*/  MEMBAR.ALL.CTA ;  /* 0x0000000000007992 */ /* 0x0005ec0000008000 */
[----:B--2---:R-:W2:Y:S02]  /*3e70*/  FENCE.VIEW.ASYNC.S ;  /* 0x00000000000073c6 */ /* 0x004ea40000000000 */
[----:B--2---:R2:W-:Y:S01]  /*3e80*/  SYNCS.ARRIVE.TRANS64.RED.A1T0 RZ, [R0+URZ], RZ ;  /* 0x000000ff00ff79a7 */ /* 0x0045e200081004ff */
[----:B---3--:R-:W-:Y:S11]  /*3e90*/  LOP3.LUT P3, RZ, R26, 0x1, RZ, 0xc0, !PT ;  /* 0x000000011aff7812 */ /* 0x008ff6000786c0ff */
[----:B------:R-:W-:Y:S02]  /*3ea0*/  @!UPT UIADD3 URZ, UPT, UPT, URZ, URZ, URZ ;  /* 0x000000fffffff290 */ /* 0x000fe4000fffe0ff */
[----:B------:R-:W-:Y:S02]  /*3eb0*/  @P3 MOV R13, R24 ;  /* 0x00000018000d3202 */ /* 0x000fe40000000f00 */
[----:B------:R-:W-:Y:S01]  /*3ec0*/  @P3 LOP3.LUT R8, R25, 0xffff, RZ, 0xc0, !PT ;  /* 0x0000ffff19083812 */ /* 0x000fe200078ec0ff */
[----:B--2---:R-:W-:Y:S06]  /*3ed0*/  @!P0 BRA `(.L_x_68) ;  /* 0x0000000000a48947 */ /* 0x004fec0003800000 */
[----:B-1----:R-:W-:Y:S01]  /*3ee0*/  IMAD.HI.U32 R35, R20, R7, RZ ;  /* 0x0000000714237227 */ /* 0x002fe200078e00ff */
[----:B------:R-:W-:Y:S02]  /*3ef0*/  ISETP.NE.AND P0, PT, R6, 0x1, PT ;  /* 0x000000010600780c */ /* 0x000fe40003f05270 */
[----:B------:R-:W-:Y:S01]  /*3f00*/  ISETP.NE.AND P2, PT, R22, 0x1, PT ;  /* 0x000000011600780c */ /* 0x000fe20003f45270 */
[----:B----4-:R-:W-:Y:S01]  /*3f10*/  IMAD.HI.U32 R34, R19, R16, RZ ;  /* 0x0000001013227227 */ /* 0x010fe200078e00ff */
[----:B------:R-:W-:Y:S02]  /*3f20*/  SHF.R.U32.HI R35, RZ, R18, R35 ;  /* 0x00000012ff237219 */ /* 0x000fe40000011623 */
[----:B------:R-:W-:Y:S01]  /*3f30*/  ISETP.NE.AND P5, PT, R2, 0x1, PT ;  /* 0x000000010200780c */ /* 0x000fe20003fa5270 */
[----:B------:R-:W-:Y:S01]  /*3f40*/  IMAD.HI.U32 R36, R13, R16, RZ ;  /* 0x000000100d247227 */ /* 0x000fe200078e00ff */
[----:B------:R-:W-:Y:S02]  /*3f50*/  SHF.R.U32.HI R34, RZ, R17, R34 ;  /* 0x00000011ff227219 */ /* 0x000fe40000011622 */
[----:B------:R-:W-:Y:S01]  /*3f60*/  SEL R3, R20, R35, !P0 ;  /* 0x0000002314037207 */ /* 0x000fe20004000000 */
[C---:B------:R-:W-:Y:S01]  /*3f70*/  IMAD.HI.U32 R35, R8.reuse, R7, RZ ;  /* 0x0000000708237227 */ /* 0x040fe200078e00ff */
[----:B------:R-:W-:Y:S02]  /*3f80*/  SEL R11, R19, R34, !P5 ;  /* 0x00000022130b7207 */ /* 0x000fe40006800000 */
[----:B------:R-:W-:Y:S01]  /*3f90*/  SHF.R.U32.HI R36, RZ, R17, R36 ;  /* 0x00000011ff247219 */ /* 0x000fe20000011624 */
[----:B------:R-:W-:Y:S01]  /*3fa0*/  IMAD.HI.U32 R38, R3, R4, RZ ;  /* 0x0000000403267227 */ /* 0x000fe200078e00ff */
[----:B------:R-:W-:Y:S03]  /*3fb0*/  SHF.R.U32.HI R35, RZ, R18, R35 ;  /* 0x00000012ff237219 */ /* 0x000fe60000011623 */
[----:B------:R-:W-:Y:S01]  /*3fc0*/  IMAD.HI.U32 R34, R11, R4, RZ ;  /* 0x000000040b227227 */ /* 0x000fe200078e00ff */
[----:B------:R-:W-:Y:S02]  /*3fd0*/  @P2 SHF.R.U32.HI R3, RZ, R5, R38 ;  /* 0x00000005ff032219 */ /* 0x000fe40000011626 */
[----:B------:R-:W-:Y:S02]  /*3fe0*/  SEL R9, R8, R35, !P0 ;  /* 0x0000002308097207 */ /* 0x000fe40004000000 */
[----:B------:R-:W-:Y:S01]  /*3ff0*/  @P2 SHF.R.U32.HI R11, RZ, R5, R34 ;  /* 0x00000005ff0b2219 */ /* 0x000fe20000011622 */
[C---:B------:R-:W-:Y:S01]  /*4000*/  IMAD R10, R22.reuse, R3, RZ ;  /* 0x00000003160a7224 */ /* 0x040fe200078e02ff */
[----:B------:R-:W-:Y:S01]  /*4010*/  SEL R3, R13, R36, !P5 ;  /* 0x000000240d037207 */ /* 0x000fe20006800000 */
[C---:B------:R-:W-:Y:S03]  /*4020*/  IMAD.HI.U32 R14, R9.reuse, R4, RZ ;  /* 0x00000004090e7227 */ /* 0x040fe600078e00ff */
[----:B------:R-:W-:Y:S01]  /*4030*/  ISETP.GE.AND P0, PT, R9, R10, PT ;  /* 0x0000000a0900720c */ /* 0x000fe20003f06270 */
[C---:B------:R-:W-:Y:S01]  /*4040*/  IMAD R12, R22.reuse, R11, RZ ;  /* 0x0000000b160c7224 */ /* 0x040fe200078e02ff */
[-C--:B------:R-:W-:Y:S04]  /*4050*/  SHF.R.U32.HI R14, RZ, R5.reuse, R14 ;  /* 0x00000005ff0e7219 */ /* 0x080fe8000001160e */
[----:B------:R-:W-:Y:S02]  /*4060*/  ISETP.GE.OR P0, PT, R3, R12, P0 ;  /* 0x0000000c0300720c */ /* 0x000fe40000706670 */
[----:B------:R-:W-:Y:S05]  /*4070*/  SEL R15, R9, R14, !P2 ;  /* 0x0000000e090f7207 */ /* 0x000fea0005000000 */
[----:B------:R-:W-:Y:S04]  /*4080*/  IMAD.MOV R14, RZ, RZ, -R15 ;  /* 0x000000ffff0e7224 */ /* 0x000fe800078e0a0f */
[----:B------:R-:W-:Y:S02]  /*4090*/  IMAD R14, R22, R14, R9 ;  /* 0x0000000e160e7224 */ /* 0x000fe400078e0209 */
[C---:B------:R-:W-:Y:S05]  /*40a0*/  @!P0 IMAD.HI.U32 R10, R3.reuse, R4, RZ ;  /* 0x00000004030a8227 */ /* 0x040fea00078e00ff */
[----:B------:R-:W-:Y:S04]  /*40b0*/  @!P0 SHF.R.U32.HI R10, RZ, R5, R10 ;  /* 0x00000005ff0a8219 */ /* 0x000fe8000001160a */
[----:B------:R-:W-:Y:S01]  /*40c0*/  @!P0 SEL R0, R3, R10, !P2 ;  /* 0x0000000a03008207 */ /* 0x000fe20005000000 */
[----:B------:R-:W-:Y:S03]  /*40d0*/  IMAD.MOV R10, RZ, RZ, -R3 ;  /* 0x000000ffff0a7224 */ /* 0x000fe600078e0a03 */
[----:B------:R-:W-:Y:S01]  /*40e0*/  @!P0 IADD3 R15, PT, PT, R15, -R0, RZ ;  /* 0x800000000f0f8210 */ /* 0x000fe20007ffe0ff */
[----:B------:R-:W-:Y:S01]  /*40f0*/  @!P0 IMAD R0, R11, R14, R0 ;  /* 0x0000000e0b008224 */ /* 0x000fe200078e0200 */
[----:B------:R-:W-:Y:S01]  /*4100*/  IADD3 R11, PT, PT, -R9, RZ, RZ ;  /* 0x000000ff090b7210 */ /* 0x000fe20007ffe1ff */
[----:B------:R-:W-:Y:S02]  /*4110*/  IMAD R13, R2, R10, R13 ;  /* 0x0000000a020d7224 */ /* 0x000fe400078e020d */
[----:B------:R-:W-:Y:S02]  /*4120*/  @!P0 IMAD R9, R15, R22, R3 ;  /* 0x000000160f098224 */ /* 0x000fe400078e0203 */
[----:B------:R-:W-:Y:S02]  /*4130*/  @!P0 IMAD.MOV.U32 R3, RZ, RZ, R0 ;  /* 0x000000ffff038224 */ /* 0x000fe400078e0000 */
[----:B------:R-:W-:Y:S02]  /*4140*/  IMAD R8, R6, R11, R8 ;  /* 0x0000000b06087224 */ /* 0x000fe400078e0208 */
[----:B------:R-:W-:Y:S02]  /*4150*/  IMAD R13, R3, R2, R13 ;  /* 0x00000002030d7224 */ /* 0x000fe400078e020d */
[----:B------:R-:W-:Y:S02]  /*4160*/  IMAD R8, R9, R6, R8 ;  /* 0x0000000609087224 */ /* 0x000fe400078e0208 */
.L_x_68:
[----:B------:R-:W-:Y:S05]  /*4170*/  BRA.U UP1, `(.L_x_69) ;  /* 0x0000000101107547 */ /* 0x000fea000b800000 */
[----:B------:R-:W-:Y:S04]  /*4180*/  MOV R0, UR6 ;  /* 0x0000000600007c02 */ /* 0x000fe80008000f00 */
[----:B------:R-:W-:Y:S04]  /*4190*/  SHF.L.U32 R3, R0, 0x1f, RZ ;  /* 0x0000001f00037819 */ /* 0x000fe800000006ff */
[----:B------:R-:W2:Y:S02]  /*41a0*/  SYNCS.PHASECHK.TRANS64.TRYWAIT P0, [UR7+0x48], R3 ;  /* 0x00004803ff0075a7 */ /* 0x000ea40008001107 */
[----:B--2---:R-:W-:Y:S05]  /*41b0*/  @!P0 BRA `(.L_x_70) ;  /* 0x0000004800e08947 */ /* 0x004fea0003800000 */
.L_x_69:
[----:B------:R-:W-:Y:S05]  /*41c0*/  BRA.U !UP6, `(.L_x_71) ;  /* 0x000000010e347547 */ /* 0x000fea000b800000 */
[----:B------:R-:W-:Y:S01]  /*41d0*/  UPLOP3.LUT UP0, UPT, UPT, UPT, UP5, 0x80, 0x8 ;  /* 0x000000000008789c */ /* 0x000fe20003f0f050 */
[----:B------:R-:W-:Y:S05]  /*41e0*/  HFMA2 R196, -RZ, RZ, 0, 5.9604644775390625e-08 ;  /* 0x00000001ffc47431 */ /* 0x000fea00000001ff */
[----:B------:R-:W-:Y:S05]  /*41f0*/  PLOP3.LUT P0, PT, PT, PT, UP0, 0x80, 0x8 ;  /* 0x000000000008781c */ /* 0x000fea0003f0f008 */
[----:B------:R-:W3:Y:S01]  /*4200*/  @UP0 LDCU.64 UR10, c[0x0][0x888] ;  /* 0x00011100ff0a07ac */ /* 0x000ee20008000a00 */
[----:B------:R-:W-:Y:S04]  /*4210*/  @UP0 UIMAD UR8, UR36, UR4, URZ ;  /* 0x00000004240802a4 */ /* 0x000fe8000f8e02ff */
[----:B---3--:R-:W-:Y:S06]  /*4220*/  @UP0 UIMAD.WIDE UR10, UR8, 0x4, UR10 ;  /* 0x00000004080a08a5 */ /* 0x008fec000f8e020a */
[----:B------:R-:W-:Y:S02]  /*4230*/  IMAD.U32 R10, RZ, RZ, UR10 ;  /* 0x0000000aff0a7e24 */ /* 0x000fe4000f8e00ff */
[----:B------:R-:W-:Y:S05]  /*4240*/  IMAD.U32 R11, RZ, RZ, UR11 ;  /* 0x0000000bff0b7e24 */ /* 0x000fea000f8e00ff */
[----:B--2---:R-:W2:Y:S02]  /*4250*/  @P0 LDG.E R0, desc[UR46][R10.64] ;  /* 0x0000002e0a000981 */ /* 0x004ea4000c1e1900 */
[----:B--2---:R-:W-:Y:S01]  /*4260*/  @P0 R2UR UR39, R0 ;  /* 0x00000000002702ca */ /* 0x004fe200000e0000 */
[----:B------:R-:W-:Y:S05]  /*4270*/  IMAD.MOV.U32 R0, RZ, RZ, 0x1 ;  /* 0x00000001ff007424 */ /* 0x000fea00078e00ff */
[----:B------:R-:W-:Y:S08]  /*4280*/  @!P0 PRMT R196, R0, 0x7610, R196 ;  /* 0x0000761000c48816 */ /* 0x000ff000000000c4 */
[----:B------:R-:W3:Y:S02]  /*4290*/  @!UP0 LDCU UR39, c[0x0][0x880] ;  /* 0x00011000ff2787ac */ /* 0x000ee40008000800 */
.L_x_71:
[----:B---3--:R-:W-:Y:S01]  /*42a0*/  @!P4 FSETP.EQ.AND P5, PT, RZ, UR39, PT ;  /* 0x00000027ff00cc0b */ /* 0x008fe2000bfa2000 */
[----:B------:R-:W-:Y:S01]  /*42b0*/  @!UPT UIADD3 URZ, UPT, UPT, URZ, URZ, URZ ;  /* 0x000000fffffff290 */ /* 0x000fe2000fffe0ff */
[----:B------:R-:W-:Y:S11]  /*42c0*/  @!P4 BRA `(.L_x_72) ;  /* 0x000000000014c947 */ /* 0x000ff60003800000 */
[----:B------:R-:W-:Y:S02]  /*42d0*/  LOP3.LUT P0, RZ, R196, 0xff, RZ, 0xc0, !PT ;  /* 0x000000ffc4ff7812 */ /* 0x000fe4000780c0ff */
[----:B------:R-:W-:Y:S04]  /*42e0*/  PLOP3.LUT P5, PT, PT, PT, UP0, 0x80, 0x8 ;  /* 0x000000000008781c */ /* 0x000fe80003faf008 */
[----:B------:R-:W-:Y:S07]  /*42f0*/  PLOP3.LUT P5, PT, P5, PT, PT, 0x8, 0x80 ;  /* 0x000000000080781c */ /* 0x000fee0002fae170 */
[----:B------:R-:W-:Y:S11]  /*4300*/  @P0 FSETP.EQ.AND P5, PT, RZ, UR39, PT ;  /* 0x00000027ff000c0b */ /* 0x000ff6000bfa2000 */
[----:B------:R-:W-:Y:S02]  /*4310*/  @!UPT UIADD3 URZ, UPT, UPT, URZ, URZ, URZ ;  /* 0x000000fffffff290 */ /* 0x000fe4000fffe0ff */
.L_x_72:
[----:B------:R-:W3:Y:S01]  /*4320*/  SYNCS.PHASECHK.TRANS64.TRYWAIT P4, [UR7+0x38], R23 ;  /* 0x00003817ff0075a7 */ /* 0x000ee20008081107 */
[----:B------:R-:W-:Y:S01]  /*4330*/  @P3 SHF.R.U32.HI R28, RZ, 0x10, R25 ;  /* 0x00000010ff1c3819 */ /* 0x000fe20000011619 */
[----:B------:R-:W-:Y:S01]  /*4340*/  VIADD R30, R30, 0x1 ;  /* 0x000000011e1e7836 */ /* 0x000fe20000000000 */
[----:B------:R-:W1:Y:S08]  /*4350*/  LDC.64 R14, c[0x0][0xb10] ;  /* 0x0002c400ff0e7b82 */ /* 0x000e700000000a00 */
[----:B------:R-:W4:Y:S08]  /*4360*/  LDC.64 R10, c[0x0][0xb18] ;  /* 0x0002c600ff0a7b82 */ /* 0x000f300000000a00 */
[----:B--2---:R-:W2:Y:S08]  /*4370*/  @!P1 LDC R0, c[0x0][0xb20] ;  /* 0x0002c800ff009b82 */ /* 0x004eb00000000800 */
[----:B------:R-:W2:Y:S01]  /*4380*/  @!P1 LDC R3, c[0x0][0xb0c] ;  /* 0x0002c300ff039b82 */ /* 0x000ea20000000800 */
[----:B-1----:R-:W-:Y:S05]  /*4390*/  @!P1 IMAD.HI.U32 R14, R13, R14, RZ ;  /* 0x0000000e0d0e9227 */ /* 0x002fea00078e00ff */
[----:B------:R-:W-:Y:S01]  /*43a0*/  @!P1 SHF.R.U32.HI R14, RZ, R15, R14 ;  /* 0x0000000fff0e9219 */ /* 0x000fe2000001160e */
[----:B----4-:R-:W-:Y:S01]  /*43b0*/  @!P1 IMAD.HI.U32 R11, R8, R11, RZ ;  /* 0x0000000b080b9227 */ /* 0x010fe200078e00ff */
[----:B------:R-:W-:Y:S04]  /*43c0*/  @!P1 ISETP.NE.AND P0, PT, R10, 0x1, PT ;  /* 0x000000010a00980c */ /* 0x000fe80003f05270 */
[----:B--2---:R-:W-:Y:S02]  /*43d0*/  @!P1 SHF.R.U32.HI R9, RZ, R0, R11 ;  /* 0x00000000ff099219 */ /* 0x004fe4000001160b */
[----:B------:R-:W-:Y:S02]  /*43e0*/  @!P1 ISETP.NE.AND P2, PT, R3, 0x1, PT ;  /* 0x000000010300980c */ /* 0x000fe40003f45270 */
[----:B------:R-:W-:Y:S02]  /*43f0*/  @!P1 SEL R9, R8, R9, !P0 ;  /* 0x0000000908099207 */ /* 0x000fe40004000000 */
[----:B------:R-:W-:Y:S02]  /*4400*/  ELECT P0, URZ, PT ;  /* 0x0000000000ff782f */ /* 0x000fe40003800000 */
[----:B------:R-:W-:Y:S05]  /*4410*/  @!P1 SEL R14, R13, R14, !P2 ;  /* 0x0000000e0d0e9207 */ /* 0x000fea0005000000 */
[----:B------:R-:W-:Y:S02]  /*4420*/  @!P1 IMAD.IADD R0, R9, 0x1, -R14 ;  /* 0x0000000109009824 */ /* 0x000fe400078e0a0e */
[----:B------:R-:W-:Y:S02]  /*4430*/  @!P1 IMAD.IADD R9, R14, 0x1, -R9 ;  /* 0x000000010e099824 */ /* 0x000fe400078e0a09 */
[----:B------:R-:W-:Y:S02]  /*4440*/  @!P1 IMAD R13, R0, R3, R13 ;  /* 0x00000003000d9224 */ /* 0x000fe400078e020d */
[----:B------:R-:W-:Y:S01]  /*4450*/  @!P1 IMAD R8, R9, R10, R8 ;  /* 0x0000000a09089224 */ /* 0x000fe200078e0208 */
[----:B---3--:R-:W-:Y:S06]  /*4460*/  @!P4 BRA `(.L_x_73) ;  /* 0x00000048004cc947 */ /* 0x008fec0003800000 */
.L_x_127:
[----:B------:R-:W-:Y:S01]  /*4470*/  PLOP3.LUT P5, PT, P5, P0, PT, 0xf2, 0x2f ;  /* 0x00000000002f781c */ /* 0x000fe20002fa1e72 */
[----:B------:R-:W-:Y:S01]  /*4480*/  UMOV UR14, 0x0 ;  /* 0x00000000000e7882 */ /* 0x000fe20000000000 */
[----:B------:R-:W-:Y:S01]  /*4490*/  UMOV UR15, 0x10000000 ;  /* 0x10000000000f7882 */ /* 0x000fe20000000000 */
[----:B------:R-:W-:Y:S01]  /*44a0*/  UMOV UR68, UR36 ;  /* 0x0000002400447c82 */ /* 0x000fe20008000000 */
[----:B------:R-:W-:Y:S01]  /*44b0*/  UMOV UR28, UR36 ;  /* 0x00000024001c7c82 */ /* 0x000fe20008000000 */
[----:B------:R-:W-:Y:S01]  /*44c0*/  UMOV UR20, UR36 ;  /* 0x0000002400147c82 */ /* 0x000fe20008000000 */
[----:B------:R-:W-:Y:S01]  /*44d0*/  UMOV UR60, UR36 ;  /* 0x00000024003c7c82 */ /* 0x000fe20008000000 */
[----:B------:R-:W-:Y:S01]  /*44e0*/  UMOV UR52, UR36 ;  /* 0x0000002400347c82 */ /* 0x000fe20008000000 */
[----:B------:R-:W-:Y:S01]  /*44f0*/  UMOV UR12, UR36 ;  /* 0x00000024000c7c82 */ /* 0x000fe20008000000 */
[----:B------:R-:W-:Y:S01]  /*4500*/  UMOV UR44, UR36 ;  /* 0x00000024002c7c82 */ /* 0x000fe20008000000 */
[----:B------:R-:W-:Y:S03]  /*4510*/  LOP3.LUT R31, R31, 0x1, RZ, 0x3c, !PT ;  /* 0x000000011f1f7812 */ /* 0x000fe600078e3cff */
[----:B------:R-:W-:Y:S01]  /*4520*/  @!P5 IADD3 R3, P0, PT, R32, 0x580, RZ ;  /* 0x000005802003d810 */ /* 0x000fe20007f1e0ff */
[----:B------:R-:W-:Y:S01]  /*4530*/  @!P5 IMAD R195, R195, 0xb0, RZ ;  /* 0x000000b0c3c3d824 */ /* 0x000fe200078e02ff */
[----:B------:R-:W-:Y:S01]  /*4540*/  VOTEU.ALL UP4, P5 ;  /* 0x0000000000ff7886 */ /* 0x000fe20002880000 */
[----:B------:R-:W-:Y:S01]  /*4550*/  @!P5 IMAD.SHL.U32 R197, R197, 0x40, RZ ;  /* 0x00000040c5c5d824 */ /* 0x000fe200078e00ff */
[----:B------:R-:W-:Y:S01]  /*4560*/  @!P5 R2UR UR9, R3 ;  /* 0x000000000309d2ca */ /* 0x000fe200000e0000 */
[----:B-1----:R-:W-:Y:S01]  /*4570*/  @!P5 IMAD.X R0, RZ, RZ, R33, P0 ;  /* 0x000000ffff00d224 */ /* 0x002fe200000e0621 */
[----:B------:R-:W-:Y:S01]  /*4580*/  @!P5 R2UR UR66, R195 ;  /* 0x00000000c342d2ca */ /* 0x000fe200000e0000 */
[----:B------:R-:W-:Y:S01]  /*4590*/  @!UP4 UIADD3 UR65, UPT, UPT, UR7, 0x30, URZ ;  /* 0x000000300741c890 */ /* 0x000fe2000fffe0ff */
[----:B------:R-:W-:Y:S01]  /*45a0*/  @!P5 R2UR UR67, R197 ;  /* 0x00000000c543d2ca */ /* 0x000fe200000e0000 */
[----:B------:R-:W-:Y:S01]  /*45b0*/  @!UP4 UIADD3 UR64, UPT, UPT, UR7, 0x180, URZ ;  /* 0x000001800740c890 */ /* 0x000fe2000fffe0ff */
[----:B------:R-:W-:Y:S01]  /*45c0*/  @!P5 R2UR UR8, R0 ;  /* 0x000000000008d2ca */ /* 0x000fe200000e0000 */
[----:B------:R-:W-:Y:S01]  /*45d0*/  VOTEU.ALL UP2, P5 ;  /* 0x0000000000ff7886 */ /* 0x000fe20002840000 */
[----:B------:R-:W-:Y:S01]  /*45e0*/  @!UP4 UIADD3 UR24, UPT, UPT, UR7, 0x580, URZ ;  /* 0x000005800718c890 */ /* 0x000fe2000fffe0ff */
[----:B------:R-:W-:Y:S01]  /*45f0*/  ISETP.NE.AND P0, PT, R30, 0x2, PT ;  /* 0x000000021e00780c */ /* 0x000fe20003f05270 */
[----:B------:R-:W-:Y:S01]  /*4600*/  VOTEU.ALL UP1, P5 ;  /* 0x0000000000ff7886 */ /* 0x000fe20002820000 */
[----:B------:R-:W-:Y:S01]  /*4610*/  UMOV UR25, UR65 ;  /* 0x0000004100197c82 */ /* 0x000fe20008000000 */
[----:B------:R-:W-:Y:S01]  /*4620*/  @!UP4 UIADD3 UR16, UPT, UPT, UR7, 0x980, URZ ;  /* 0x000009800710c890 */ /* 0x000fe2000fffe0ff */
[----:B------:R-:W-:Y:S01]  /*4630*/  IMAD.U32 R10, RZ, RZ, UR9 ;  /* 0x00000009ff0a7e24 */ /* 0x000fe2000f8e00ff */
[----:B------:R-:W-:Y:S01]  /*4640*/  VOTEU.ALL UP3, P5 ;  /* 0x0000000000ff7886 */ /* 0x000fe20002860000 */
[----:B------:R-:W-:Y:S01]  /*4650*/  @!UP4 UIADD3 UR26, UPT, UPT, UR66, 0x10, URZ ;  /* 0x00000010421ac890 */ /* 0x000fe2000fffe0ff */
[----:B------:R-:W-:Y:S01]  /*4660*/  SEL R0, RZ, 0x1, P0 ;  /* 0x00000001ff007807 */ /* 0x000fe20000000000 */
[----:B------:R-:W-:Y:S01]  /*4670*/  UMOV UR27, UR67 ;  /* 0x00000043001b7c82 */ /* 0x000fe20008000000 */
[----:B------:R-:W-:Y:S01]  /*4680*/  @!P5 R2UR UR22, R10 ;  /* 0x000000000a16d2ca */ /* 0x000fe200000e0000 */
[----:B------:R-:W-:Y:S01]  /*4690*/  IMAD.U32 R11, RZ, RZ, UR8 ;  /* 0x00000008ff0b7e24 */ /* 0x000fe2000f8e00ff */
[----:B------:R-:W-:Y:S01]  /*46a0*/  @!UP4 UIADD3 UR18, UPT, UPT, UR66, 0x20, URZ ;  /* 0x000000204212c890 */ /* 0x000fe2000fffe0ff */
[----:B------:R-:W-:Y:S01]  /*46b0*/  LOP3.LUT R29, R29, R0, RZ, 0x3c, !PT ;  /* 0x000000001d1d7212 */ /* 0x000fe200078e3cff */
[----:B------:R-:W-:Y:S01]  /*46c0*/  UMOV UR19, UR67 ;  /* 0x0000004300137c82 */ /* 0x000fe20008000000 */
[----:B------:R-:W-:Y:S01]  /*46d0*/  UMOV UR17, UR65 ;  /* 0x0000004100117c82 */ /* 0x000fe20008000000 */
[----:B------:R-:W-:Y:S01]  /*46e0*/  @!P5 R2UR UR23, R11 ;  /* 0x000000000b17d2ca */ /* 0x000fe200000e0000 */
[----:B------:R-:W-:Y:S01]  /*46f0*/  @!UP4 UIADD3 UR56, UPT, UPT, UR7, 0xd80, URZ ;  /* 0x00000d800738c890 */ /* 0x000fe2000fffe0ff */
[----:B------:R-:W-:Y:S01]  /*4700*/  SEL R30, R30, RZ, P0 ;  /* 0x000000ff1e1e7207 */ /* 0x000fe20000000000 */
[----:B------:R-:W-:Y:S01]  /*4710*/  @!UP4 UIADD3 UR58, UPT, UPT, UR66, 0x30, URZ ;  /* 0x00000030423ac890 */ /* 0x000fe2000fffe0ff */
[----:B------:R-:W-:Y:S01]  /*4720*/  IMAD.IADD R195, R8, 0x1, R187 ;  /* 0x0000000108c37824 */ /* 0x000fe200078e02bb */
[----:B------:R-:W-:Y:S01]  /*4730*/  UMOV UR59, UR67 ;  /* 0x00000043003b7c82 */ /* 0x000fe20008000000 */
[----:B------:R-:W-:Y:S01]  /*4740*/  UMOV UR57, UR65 ;  /* 0x0000004100397c82 */ /* 0x000fe20008000000 */
[----:B------:R-:W-:Y:S01]  /*4750*/  @!UP4 UIADD3 UR48, UPT, UPT, UR7, 0x1180, URZ ;  /* 0x000011800730c890 */ /* 0x000fe2000fffe0ff */
[----:B------:R-:W-:Y:S01]  /*4760*/  IMAD.IADD R197, R13, 0x1, R194 ;  /* 0x000000010dc57824 */ /* 0x000fe200078e02c2 */
[----:B------:R-:W-:Y:S01]  /*4770*/  @!UP4 UIADD3 UR50, UPT, UPT, UR66, 0x40, URZ ;  /* 0x000000404232c890 */ /* 0x000fe2000fffe0ff */
[----:B------:R-:W-:Y:S01]  /*4780*/  UMOV UR51, UR67 ;  /* 0x0000004300337c82 */ /* 0x000fe20008000000 */
[----:B------:R-:W-:Y:S02]  /*4790*/  UMOV UR49, UR65 ;  /* 0x0000004100317c82 */ /* 0x000fe40008000000 */
[----:B------:R-:W-:Y:S01]  /*47a0*/  @!UP2 UTMALDG.3D [UR64], [UR22], desc[UR14] ;  /* 0x00000e401600a5b4 */ /* 0x000fe20008011000 */
[----:B------:R-:W-:Y:S01]  /*47b0*/  VOTEU.ALL UP2, P5 ;  /* 0x0000000000ff7886 */ /* 0x000fe20002840000 */
[----:B------:R-:W-:Y:S02]  /*47c0*/  @!UP4 UIADD3 UR8, UPT, UPT, UR7, 0x1580, URZ ;  /* 0x000015800708c890 */ /* 0x000fe4000fffe0ff */
[----:B------:R-:W-:Y:S01]  /*47d0*/  @!UP4 UIADD3 UR10, UPT, UPT, UR66, 0x50, URZ ;  /* 0x00000050420ac890 */ /* 0x000fe2000fffe0ff */
[----:B------:R-:W-:Y:S01]  /*47e0*/  UMOV UR11, UR67 ;  /* 0x00000043000b7c82 */ /* 0x000fe20008000000 */
[----:B------:R-:W-:Y:S01]  /*47f0*/  UMOV UR9, UR65 ;  /* 0x0000004100097c82 */ /* 0x000fe20008000000 */
[----:B------:R1:W-:Y:S01]  /*4800*/  @!UP1 UTMALDG.3D [UR24], [UR22], desc[UR14] ;  /* 0x00000e18160095b4 */ /* 0x0003e20008011000 */
        /* <DEDUP_REMOVED lines=11> */
[----:B------:R-:W-:Y:S01]  /*48c0*/  @!UP2 UTMALDG.3D [UR56], [UR22], desc[UR14] ;  /* 0x00000e381600a5b4 */ /* 0x000fe20008011000 */
[----:B------:R-:W-:Y:S01]  /*48d0*/  VOTEU.ALL UP2, P5 ;  /* 0x0000000000ff7886 */ /* 0x000fe20002840000 */
[----:B------:R-:W-:Y:S01]  /*48e0*/  @!UP1 UTMALDG.3D [UR48], [UR22], desc[UR14] ;  /* 0x00000e30160095b4 */ /* 0x000fe20008011000 */
[----:B------:R-:W-:Y:S05]  /*48f0*/  VOTEU.ALL UP1, P5 ;  /* 0x0000000000ff7886 */ /* 0x000fea0002820000 */
[----:B------:R3:W-:Y:S01]  /*4900*/  @!UP1 UTMALDG.3D [UR8], [UR22], desc[UR14] ;  /* 0x00000e08160095b4 */ /* 0x0007e20008011000 */
[----:B------:R-:W-:Y:S01]  /*4910*/  VOTEU.ALL UP1, P5 ;  /* 0x0000000000ff7886 */ /* 0x000fe20002820000 */
[----:B-1----:R-:W-:Y:S01]  /*4920*/  @!UP4 UIADD3 UR24, UPT, UPT, UR7, 0x2180, URZ ;  /* 0x000021800718c890 */ /* 0x002fe2000fffe0ff */
[----:B------:R-:W-:Y:S01]  /*4930*/  @!UP3 UTMALDG.3D [UR40], [UR22], desc[UR14] ;  /* 0x00000e281600b5b4 */ /* 0x000fe20008011000 */
[----:B------:R-:W-:Y:S02]  /*4940*/  @!UP4 UIADD3 UR26, UPT, UPT, UR66, 0x80, URZ ;  /* 0x00000080421ac890 */ /* 0x000fe4000fffe0ff */
[----:B--2---:R-:W-:Y:S01]  /*4950*/  @!UP4 UIADD3 UR16, UPT, UPT, UR7, 0x2580, URZ ;  /* 0x000025800710c890 */ /* 0x004fe2000fffe0ff */
[----:B------:R1:W-:Y:S01]  /*4960*/  @!UP2 UTMALDG.3D [UR32], [UR22], desc[UR14] ;  /* 0x00000e201600a5b4 */ /* 0x0003e20008011000 */
[----:B------:R-:W-:Y:S01]  /*4970*/  @!UP4 UIADD3 UR18, UPT, UPT, UR66, 0x90, URZ ;  /* 0x000000904212c890 */ /* 0x000fe2000fffe0ff */
[----:B------:R-:W-:Y:S04]  /*4980*/  VOTEU.ALL UP2, P5 ;  /* 0x0000000000ff7886 */ /* 0x000fe80002840000 */
[----:B------:R2:W-:Y:S01]  /*4990*/  @!UP1 UTMALDG.3D [UR24], [UR22], desc[UR14] ;  /* 0x00000e18160095b4 */ /* 0x0005e20008011000 */
[----:B------:R-:W-:Y:S03]  /*49a0*/  VOTEU.ALL UP1, P5 ;  /* 0x0000000000ff7886 */ /* 0x000fe60002820000 */
[----:B------:R2:W-:Y:S01]  /*49b0*/  @!UP2 UTMALDG.3D [UR16], [UR22], desc[UR14] ;  /* 0x00000e101600a5b4 */ /* 0x0005e20008011000 */
[----:B---3--:R-:W-:Y:S02]  /*49c0*/  @!UP4 UIADD3 UR8, UPT, UPT, UR7, 0x2980, URZ ;  /* 0x000029800708c890 */ /* 0x008fe4000fffe0ff */
[----:B------:R-:W-:Y:S09]  /*49d0*/  @!UP4 UIADD3 UR10, UPT, UPT, UR66, 0xa0, URZ ;  /* 0x000000a0420ac890 */ /* 0x000ff2000fffe0ff */
[----:B------:R2:W-:Y:S01]  /*49e0*/  @!UP1 UTMALDG.3D [UR8], [UR22], desc[UR14] ;  /* 0x00000e08160095b4 */ /* 0x0005e20008011000 */
[----:B------:R2:W-:Y:S01]  /*49f0*/  @!P5 SYNCS.ARRIVE.TRANS64.RED.A0TR RZ, [UR7+0x30], R21 ;  /* 0x00003015ffffd9a7 */ /* 0x0005e20008300407 */
[----:B------:R-:W-:Y:S01]  /*4a00*/  UPLOP3.LUT UP1, UPT, UPT, UPT, UPT, 0x80, 0x8 ;  /* 0x000000000008789c */ /* 0x000fe20003f2f070 */
[----:B-1----:R-:W-:Y:S01]  /*4a10*/  @P3 R2UR UR36, R28 ;  /* 0x000000001c2432ca */ /* 0x002fe200000e0000 */
[----:B------:R-:W-:Y:S01]  /*4a20*/  SYNCS.ARRIVE.TRANS64.RED.A1T0 RZ, [UR37], RZ ;  /* 0x000000ffffff79a7 */ /* 0x000fe20008100425 */
[----:B------:R-:W-:Y:S02]  /*4a30*/  @!UPT UIADD3 URZ, UPT, UPT, URZ, URZ, URZ ;  /* 0x000000fffffff290 */ /* 0x000fe4000fffe0ff */
[----:B------:R-:W-:Y:S11]  /*4a40*/  @P3 BRA `(.L_x_74) ;  /* 0xfffffff000c43947 */ /* 0x000ff6000383ffff */
[----:B------:R-:W-:Y:S07]  /*4a50*/  MOV R0, UR7 ;  /* 0x0000000700007c02 */ /* 0x000fee0008000f00 */
.L_x_75:
[----:B-1----:R-:W-:-:S04]  /*4a60*/  SHF.L.U32 R3, R31, 0x1f, RZ ;  /* 0x0000001f1f037819 */ /* 0x002fc800000006ff */
[----:B------:R1:W3:Y:S03]  /*4a70*/  SYNCS.PHASECHK.TRANS64.TRYWAIT P0, [R0+URZ+0x38], R3 ;  /* 0x00003803000075a7 */ /* 0x0002e600080011ff */
[----:B---3--:R-:W-:Y:S05]  /*4a80*/  @!P0 NANOSLEEP.SYNCS 0x989680 ;  /* 0x009896800000895d */ /* 0x008fea0003900000 */
[----:B------:R-:W3:Y:S02]  /*4a90*/  @!P0 SYNCS.PHASECHK.TRANS64 P0, [R0+URZ+0x38], R3 ;  /* 0x00003803000085a7 */ /* 0x000ee400080010ff */
[----:B--23--:R-:W-:Y:S05]  /*4aa0*/  @P0 EXIT ;  /* 0x000000000000094d */ /* 0x00cfea0003800000 */
[----:B------:R-:W-:Y:S05]  /*4ab0*/  BRA `(.L_x_75) ;  /* 0xfffffffc00e87947 */ /* 0x000fea000383ffff */
.L_x_66:
[----:B------:R-:W-:-:S06]  /*4ac0*/  UISETP.GE.AND UP1, UPT, UR8, 0x4, UPT ;  /* 0x000000040800788c */ /* 0x000fcc000bf26270 */
[----:B------:R-:W-:-:S13]  /*4ad0*/  PLOP3.LUT P0, PT, PT, PT, UP1, 0x80, 0x8 ;  /* 0x000000000008781c */ /* 0x000fda0003f0f018 */
[----:B------:R-:W-:Y:S05]  /*4ae0*/  @!P0 EXIT ;  /* 0x000000000000894d */ /* 0x000fea0003800000 */
[----:B------:R-:W-:Y:S01]  /*4af0*/  BAR.SYNC.DEFER_BLOCKING 0x6, 0xa0 ;  /* 0x0182800000007b1d */ /* 0x000fe20000010000 */
[--C-:B------:R-:W-:Y:S01]  /*4b00*/  SHF.R.U32.HI R4, RZ, 0x4, R207.reuse ;  /* 0x00000004ff047819 */ /* 0x100fe200000116cf */
[C---:B------:R-:W-:Y:S01]  /*4b10*/  IMAD.SHL.U32 R0, R207.reuse, 0x10, RZ ;  /* 0x00000010cf007824 */ /* 0x040fe200078e00ff */
[----:B------:R-:W-:Y:S01]  /*4b20*/  CS2R R204, SRZ ;  /* 0x0000000000cc7805 */ /* 0x000fe2000001ff00 */
[----:B------:R-:W-:Y:S01]  /*4b30*/  IMAD.U32 R2, R207, 0x10000, RZ ;  /* 0x00010000cf027824 */ /* 0x000fe200078e00ff */
[----:B------:R-:W-:Y:S01]  /*4b40*/  LOP3.LUT R4, R4, 0x1, RZ, 0xc0, !PT ;  /* 0x0000000104047812 */ /* 0x000fe200078ec0ff */
[----:B------:R-:W-:Y:S02]  /*4b50*/  UMOV UR44, 0x400 ;  /* 0x00000400002c7882 */ /* 0x000fe40000000000 */
[----:B------:R-:W1:Y:S01]  /*4b60*/  LDC R199, c[0x0][0x370] ;  /* 0x0000dc00ffc77b82 */ /* 0x000e620000000800 */
[----:B------:R-:W-:Y:S01]  /*4b70*/  ULEA UR44, UR37, UR44, 0x18 ;  /* 0x0000002c252c7291 */ /* 0x000fe2000f8ec0ff */
[----:B------:R-:W-:Y:S01]  /*4b80*/  LOP3.LUT R0, R0, 0xf0, RZ, 0xc0, !PT ;  /* 0x000000f000007812 */ /* 0x000fe200078ec0ff */
[----:B------:R-:W-:Y:S01]  /*4b90*/  IMAD.MOV.U32 R206, RZ, RZ, RZ ;  /* 0x000000ffffce7224 */ /* 0x000fe200078e00ff */
[----:B------:R-:W-:Y:S01]  /*4ba0*/  LOP3.LUT R201, R4, 0x60, R207, 0xf8, !PT ;  /* 0x0000006004c97812 */ /* 0x000fe200078ef8cf */
[----:B------:R-:W-:Y:S01]  /*4bb0*/  IMAD.MOV.U32 R209, RZ, RZ, RZ ;  /* 0x000000ffffd17224 */ /* 0x000fe200078e00ff */
[----:B------:R-:W-:Y:S01]  /*4bc0*/  LOP3.LUT R2, R2, 0x600000, RZ, 0xc0, !PT ;  /* 0x0060000002027812 */ /* 0x000fe200078ec0ff */
[----:B------:R-:W2:Y:S01]  /*4bd0*/  LDCU.64 UR60, c[0x0][0x348] ;  /* 0x00006900ff3c77ac */ /* 0x000ea20008000a00 */
[----:B------:R-:W4:Y:S01]  /*4be0*/  LDC R104, c[0x0][0xb0c] ;  /* 0x0002c300ff687b82 */ /* 0x000f220000000800 */
[----:B------:R-:W-:Y:S01]  /*4bf0*/  IMAD R201, R201, 0x8, R0 ;  /* 0x00000008c9c97824 */ /* 0x000fe200078e0200 */
[----:B------:R-:W-:Y:S01]  /*4c00*/  LOP3.LUT R207, R207, 0x60, RZ, 0xc0, !PT ;  /* 0x00000060cfcf7812 */ /* 0x000fe200078ec0ff */
[----:B------:R-:W1:Y:S01]  /*4c10*/  LDCU.64 UR40, c[0x0][0x888] ;  /* 0x00011100ff2877ac */ /* 0x000e620008000a00 */
[----:B------:R-:W1:Y:S04]  /*4c20*/  LDCU.64 UR42, c[0x0][0x890] ;  /* 0x00011200ff2a77ac */ /* 0x000e680008000a00 */
[----:B------:R-:W1:Y:S01]  /*4c30*/  LDC R198, c[0x0][0xb20] ;  /* 0x0002c800ffc67b82 */ /* 0x000e620000000800 */
[----:B------:R-:W3:Y:S01]  /*4c40*/  LDS R3, [UR44+0x100] ;  /* 0x0001002cff037984 */ /* 0x000ee20008000800 */
[----:B------:R-:W-:-:S06]  /*4c50*/  UMOV UR38, URZ ;  /* 0x000000ff00267c82 */ /* 0x000fcc0008000000 */
[----:B------:R-:W1:Y:S08]  /*4c60*/  LDC R23, c[0x0][0xb30] ;  /* 0x0002cc00ff177b82 */ /* 0x000e700000000800 */
[----:B------:R-:W1:Y:S08]  /*4c70*/  LDC.64 R192, c[0x0][0xb10] ;  /* 0x0002c400ffc07b82 */ /* 0x000e700000000a00 */
[----:B------:R-:W1:Y:S08]  /*4c80*/  LDC.64 R18, c[0x0][0xb18] ;  /* 0x0002c600ff127b82 */ /* 0x000e700000000a00 */
[----:B------:R-:W1:Y:S08]  /*4c90*/  LDC.64 R16, c[0x0][0xb28] ;  /* 0x0002ca00ff107b82 */ /* 0x000e700000000a00 */
[----:B------:R-:W1:Y:S01]  /*4ca0*/  LDC.64 R190, c[0x0][0x8b0] ;  /* 0x00022c00ffbe7b82 */ /* 0x000e620000000a00 */
[----:B---3--:R-:W-:-:S07]  /*4cb0*/  IMAD.IADD R2, R3, 0x1, R2 ;  /* 0x0000000103027824 */ /* 0x008fce00078e0202 */
[----:B------:R-:W3:Y:S08]  /*4cc0*/  LDC.64 R188, c[0x0][0x8a8] ;  /* 0x00022a00ffbc7b82 */ /* 0x000ef00000000a00 */
[----:B--2-4-:R-:W1:Y:S02]  /*4cd0*/  LDC R200, c[0x0][0x374] ;  /* 0x0000dd00ffc87b82 */ /* 0x014e640000000800 */
.L_x_98:
[----:B------:R-:W-:Y:S02]  /*4ce0*/  LEA R0, R209, UR44, 0x3 ;  /* 0x0000002cd1007c11 */ /* 0x000fe4000f8e18ff */
[----:B------:R-:W-:Y:S02]  /*4cf0*/  SHF.L.U32 R3, R205, 0x1f, RZ ;  /* 0x0000001fcd037819 */ /* 0x000fe400000006ff */
[----:B------:R-:W-:Y:S02]  /*4d00*/  LEA R12, R209, UR44, 0x4 ;  /* 0x0000002cd10c7c11 */ /* 0x000fe4000f8e20ff */
[----:B--2---:R-:W2:Y:S02]  /*4d10*/  SYNCS.PHASECHK.TRANS64.TRYWAIT P0, [R0+URZ+0x50], R3 ;  /* 0x00005003000075a7 */ /* 0x004ea400080011ff */
[----:B--2---:R-:W-:Y:S05]  /*4d20*/  @!P0 BRA `(.L_x_76) ;  /* 0x0000004000348947 */ /* 0x004fea0003800000 */
.L_x_128:
[----:B------:R-:W-:Y:S01]  /*4d30*/  ISETP.GE.AND P0, PT, R22, 0x1, PT ;  /* 0x000000011600780c */ /* 0x000fe20003f06270 */
[----:B------:R-:W4:Y:S01]  /*4d40*/  LDS.128 R12, [R12+0xe0] ;  /* 0x0000e0000c0c7984 */ /* 0x000f220000000c00 */
[----:B-1----:R-:W-:Y:S01]  /*4d50*/  ISETP.NE.U32.AND P3, PT, R190, RZ, PT ;  /* 0x000000ffbe00720c */ /* 0x002fe20003f65070 */
[----:B--2---:R-:W-:Y:S01]  /*4d60*/  VIADD R0, R0, 0x60 ;  /* 0x0000006000007836 */ /* 0x004fe20000000000 */
[----:B------:R-:W-:Y:S04]  /*4d70*/  UISETP.NE.AND UP0, UPT, UR45, URZ, UPT ;  /* 0x000000ff2d00728c */ /* 0x000fe8000bf05270 */
[----:B------:R-:W-:Y:S01]  /*4d80*/  PRMT R0, RZ, 0x654, R0 ;  /* 0x00000654ff007816 */ /* 0x000fe20000000000 */
[----:B------:R-:W-:Y:S01]  /*4d90*/  @!PT LDS RZ, [RZ] ;  /* 0x00000000fffff984 */ /* 0x000fe20000000800 */
[----:B------:R-:W-:Y:S01]  /*4da0*/  @!PT LDS RZ, [RZ] ;  /* 0x00000000fffff984 */ /* 0x000fe20000000800 */
[----:B------:R-:W-:Y:S01]  /*4db0*/  @!PT LDS RZ, [RZ] ;  /* 0x00000000fffff984 */ /* 0x000fe20000000800 */
[----:B------:R-:W-:Y:S01]  /*4dc0*/  @!PT LDS RZ, [RZ] ;  /* 0x00000000fffff984 */ /* 0x000fe20000000800 */
[----:B------:R1:W-:Y:S06]  /*4dd0*/  MEMBAR.ALL.CTA ;  /* 0x0000000000007992 */ /* 0x0003ec0000008000 */
[----:B-1----:R-:W1:Y:S01]  /*4de0*/  FENCE.VIEW.ASYNC.S ;  /* 0x00000000000073c6 */ /* 0x002e620000000000 */
[----:B------:R-:W-:Y:S01]  /*4df0*/  PLOP3.LUT P2, PT, PT, PT, UP0, 0x80, 0x8 ;  /* 0x000000000008781c */ /* 0x000fe20003f4f008 */
[----:B-1----:R1:W-:Y:S01]  /*4e00*/  SYNCS.ARRIVE.TRANS64.RED.A1T0 RZ, [R0+URZ], RZ ;  /* 0x000000ff00ff79a7 */ /* 0x0023e200081004ff */
[----:B----4-:R-:W-:Y:S04]  /*4e10*/  LOP3.LUT P6, RZ, R14, 0x1, RZ, 0xc0, !PT ;  /* 0x000000010eff7812 */ /* 0x010fe800078cc0ff */
[----:B------:R-:W-:Y:S09]  /*4e20*/  P2R R208, PR, RZ, 0x40 ;  /* 0x00000040ffd07803 */ /* 0x000ff20000000000 */
[----:B------:R-:W-:Y:S02]  /*4e30*/  @P6 MOV R107, R12 ;  /* 0x0000000c006b6202 */ /* 0x000fe40000000f00 */
[----:B------:R-:W-:Y:S01]  /*4e40*/  @P6 LOP3.LUT R105, R13, 0xffff, RZ, 0xc0, !PT ;  /* 0x0000ffff0d696812 */ /* 0x000fe200078ec0ff */
[----:B-1----:R-:W-:Y:S06]  /*4e50*/  @!P0 BRA `(.L_x_77) ;  /* 0x0000000000a48947 */ /* 0x002fec0003800000 */
[----:B------:R-:W-:Y:S01]  /*4e60*/  IMAD.HI.U32 R11, R200, R19, RZ ;  /* 0x00000013c80b7227 */ /* 0x000fe200078e00ff */
[----:B------:R-:W-:Y:S02]  /*4e70*/  ISETP.NE.AND P0, PT, R18, 0x1, PT ;  /* 0x000000011200780c */ /* 0x000fe40003f05270 */
[----:B------:R-:W-:Y:S01]  /*4e80*/  ISETP.NE.AND P1, PT, R22, 0x1, PT ;  /* 0x000000011600780c */ /* 0x000fe20003f25270 */
[----:B------:R-:W-:Y:S01]  /*4e90*/  IMAD.HI.U32 R10, R199, R192, RZ ;  /* 0x000000c0c70a7227 */ /* 0x000fe200078e00ff */
[----:B------:R-:W-:Y:S02]  /*4ea0*/  SHF.R.U32.HI R11, RZ, R198, R11 ;  /* 0x000000c6ff0b7219 */ /* 0x000fe4000001160b */
[----:B------:R-:W-:Y:S01]  /*4eb0*/  ISETP.NE.AND P4, PT, R104, 0x1, PT ;  /* 0x000000016800780c */ /* 0x000fe20003f85270 */
[----:B------:R-:W-:Y:S01]  /*4ec0*/  IMAD.HI.U32 R24, R107, R192, RZ ;  /* 0x000000c06b187227 */ /* 0x000fe200078e00ff */
[----:B------:R-:W-:Y:S02]  /*4ed0*/  SHF.R.U32.HI R10, RZ, R193, R10 ;  /* 0x000000c1ff0a7219 */ /* 0x000fe4000001160a */
[----:B------:R-:W-:Y:S01]  /*4ee0*/  SEL R3, R200, R11, !P0 ;  /* 0x0000000bc8037207 */ /* 0x000fe20004000000 */
[----:B------:R-:W-:Y:S01]  /*4ef0*/  IMAD.HI.U32 R11, R105, R19, RZ ;  /* 0x00000013690b7227 */ /* 0x000fe200078e00ff */
[----:B------:R-:W-:Y:S02]  /*4f00*/  SEL R7, R199, R10, !P4 ;  /* 0x0000000ac7077207 */ /* 0x000fe40006000000 */
[----:B------:R-:W-:Y:S01]  /*4f10*/  SHF.R.U32.HI R24, RZ, R193, R24 ;  /* 0x000000c1ff187219 */ /* 0x000fe20000011618 */
[-C--:B------:R-:W-:Y:S04]  /*4f20*/  IMAD.HI.U32 R10, R3, R16.reuse, RZ ;  /* 0x00000010030a7227 */ /* 0x080fe800078e00ff */
[----:B------:R-:W-:Y:S01]  /*4f30*/  IMAD.HI.U32 R20, R7, R16, RZ ;  /* 0x0000001007147227 */ /* 0x000fe200078e00ff */
[-C--:B------:R-:W-:Y:S02]  /*4f40*/  @P1 SHF.R.U32.HI R3, RZ, R17.reuse, R10 ;  /* 0x00000011ff031219 */ /* 0x080fe4000001160a */
[----:B------:R-:W-:Y:S02]  /*4f50*/  SHF.R.U32.HI R10, RZ, R198, R11 ;  /* 0x000000c6ff0a7219 */ /* 0x000fe4000001160b */
[----:B------:R-:W-:Y:S01]  /*4f60*/  @P1 SHF.R.U32.HI R7, RZ, R17, R20 ;  /* 0x00000011ff071219 */ /* 0x000fe20000011614 */
[C---:B------:R-:W-:Y:S01]  /*4f70*/  IMAD R4, R22.reuse, R3, RZ ;  /* 0x0000000316047224 */ /* 0x040fe200078e02ff */
[----:B------:R-:W-:Y:S02]  /*4f80*/  SEL R5, R105, R10, !P0 ;  /* 0x0000000a69057207 */ /* 0x000fe40004000000 */
[----:B------:R-:W-:Y:S01]  /*4f90*/  SEL R3, R107, R24, !P4 ;  /* 0x000000186b037207 */ /* 0x000fe20006000000 */
[----:B------:R-:W-:Y:S01]  /*4fa0*/  IMAD R6, R22, R7, RZ ;  /* 0x0000000716067224 */ /* 0x000fe200078e02ff */
[C---:B------:R-:W-:Y:S01]  /*4fb0*/  ISETP.GE.AND P0, PT, R5.reuse, R4, PT ;  /* 0x000000040500720c */ /* 0x040fe20003f06270 */
[----:B------:R-:W-:Y:S03]  /*4fc0*/  IMAD.HI.U32 R8, R5, R16, RZ ;  /* 0x0000001005087227 */ /* 0x000fe600078e00ff */
[----:B------:R-:W-:Y:S01]  /*4fd0*/  ISETP.GE.OR P0, PT, R3, R6, P0 ;  /* 0x000000060300720c */ /* 0x000fe20000706670 */
[----:B------:R-:W-:Y:S01]  /*4fe0*/  IMAD.MOV R6, RZ, RZ, -R3 ;  /* 0x000000ffff067224 */ /* 0x000fe200078e0a03 */
[-C--:B------:R-:W-:Y:S03]  /*4ff0*/  SHF.R.U32.HI R8, RZ, R17.reuse, R8 ;  /* 0x00000011ff087219 */ /* 0x080fe60000011608 */
[----:B------:R-:W-:Y:S01]  /*5000*/  IMAD R107, R104, R6, R107 ;  /* 0x00000006686b7224 */ /* 0x000fe200078e026b */
[----:B------:R-:W-:Y:S05]  /*5010*/  SEL R9, R5, R8, !P1 ;  /* 0x0000000805097207 */ /* 0x000fea0004800000 */
[----:B------:R-:W-:Y:S02]  /*5020*/  IMAD.MOV R8, RZ, RZ, -R9 ;  /* 0x000000ffff087224 */ /* 0x000fe400078e0a09 */
[C---:B------:R-:W-:Y:S04]  /*5030*/  @!P0 IMAD.HI.U32 R4, R3.reuse, R16, RZ ;  /* 0x0000001003048227 */ /* 0x040fe800078e00ff */
[----:B------:R-:W-:Y:S01]  /*5040*/  IMAD R8, R22, R8, R5 ;  /* 0x0000000816087224 */ /* 0x000fe200078e0205 */
[----:B------:R-:W-:Y:S04]  /*5050*/  @!P0 SHF.R.U32.HI R4, RZ, R17, R4 ;  /* 0x00000011ff048219 */ /* 0x000fe80000011604 */
[----:B------:R-:W-:Y:S02]  /*5060*/  @!P0 SEL R0, R3, R4, !P1 ;  /* 0x0000000403008207 */ /* 0x000fe40004800000 */
[----:B------:R-:W-:Y:S02]  /*5070*/  IADD3 R4, PT, PT, -R5, RZ, RZ ;  /* 0x000000ff05047210 */ /* 0x000fe40007ffe1ff */
[----:B------:R-:W-:Y:S01]  /*5080*/  @!P0 IADD3 R9, PT, PT, R9, -R0, RZ ;  /* 0x8000000009098210 */ /* 0x000fe20007ffe0ff */
[----:B------:R-:W-:Y:S02]  /*5090*/  @!P0 IMAD R0, R7, R8, R0 ;  /* 0x0000000807008224 */ /* 0x000fe400078e0200 */
[----:B------:R-:W-:Y:S02]  /*50a0*/  IMAD R105, R18, R4, R105 ;  /* 0x0000000412697224 */ /* 0x000fe400078e0269 */
[----:B------:R-:W-:Y:S02]  /*50b0*/  @!P0 IMAD R5, R9, R22, R3 ;  /* 0x0000001609058224 */ /* 0x000fe400078e0203 */
[----:B------:R-:W-:Y:S04]  /*50c0*/  @!P0 IMAD.MOV.U32 R3, RZ, RZ, R0 ;  /* 0x000000ffff038224 */ /* 0x000fe800078e0000 */
[----:B------:R-:W-:Y:S02]  /*50d0*/  IMAD R107, R3, R104, R107 ;  /* 0x00000068036b7224 */ /* 0x000fe400078e026b */
[----:B------:R-:W-:Y:S02]  /*50e0*/  IMAD R105, R5, R18, R105 ;  /* 0x0000001205697224 */ /* 0x000fe400078e0269 */
.L_x_77:
[----:B------:R-:W-:Y:S01]  /*50f0*/  UISETP.NE.U32.AND UP3, UPT, UR42, URZ, UPT ;  /* 0x000000ff2a00728c */ /* 0x000fe2000bf65070 */
[----:B------:R-:W-:Y:S03]  /*5100*/  ISETP.NE.AND.EX P3, PT, R191, RZ, PT, P3 ;  /* 0x000000ffbf00720c */ /* 0x000fe60003f65330 */
[----:B------:R-:W-:Y:S09]  /*5110*/  UISETP.NE.AND.EX UP3, UPT, UR43, URZ, UPT, UP3 ;  /* 0x000000ff2b00728c */ /* 0x000ff2000bf65330 */
[----:B------:R-:W-:Y:S05]  /*5120*/  BRA.U !UP3, `(.L_x_78) ;  /* 0x000000010b387547 */ /* 0x000fea000b800000 */
[----:B------:R-:W-:Y:S01]  /*5130*/  UISETP.NE.U32.AND UP0, UPT, UR40, URZ, UPT ;  /* 0x000000ff2800728c */ /* 0x000fe2000bf05070 */
[----:B------:R-:W-:Y:S03]  /*5140*/  HFMA2 R196, -RZ, RZ, 0, 5.9604644775390625e-08 ;  /* 0x00000001ffc47431 */ /* 0x000fe600000001ff */
[----:B------:R-:W-:Y:S06]  /*5150*/  UISETP.NE.AND.EX UP0, UPT, UR41, URZ, UPT, UP0 ;  /* 0x000000ff2900728c */ /* 0x000fec000bf05300 */
[----:B------:R-:W-:Y:S05]  /*5160*/  PLOP3.LUT P0, PT, PT, PT, UP0, 0x80, 0x8 ;  /* 0x000000000008781c */ /* 0x000fea0003f0f008 */
[----:B------:R-:W1:Y:S01]  /*5170*/  @UP0 LDCU.64 UR6, c[0x0][0x888] ;  /* 0x00011100ff0607ac */ /* 0x000e620008000a00 */
[----:B------:R-:W-:Y:S04]  /*5180*/  @UP0 UIMAD UR4, UR36, UR42, URZ ;  /* 0x0000002a240402a4 */ /* 0x000fe8000f8e02ff */
[----:B-1----:R-:W-:Y:S06]  /*5190*/  @UP0 UIMAD.WIDE UR6, UR4, 0x4, UR6 ;  /* 0x00000004040608a5 */ /* 0x002fec000f8e0206 */
[----:B------:R-:W-:Y:S02]  /*51a0*/  IMAD.U32 R4, RZ, RZ, UR6 ;  /* 0x00000006ff047e24 */ /* 0x000fe4000f8e00ff */
[----:B------:R-:W-:Y:S05]  /*51b0*/  IMAD.U32 R5, RZ, RZ, UR7 ;  /* 0x00000007ff057e24 */ /* 0x000fea000f8e00ff */
[----:B------:R-:W2:Y:S02]  /*51c0*/  @P0 LDG.E R0, desc[UR46][R4.64] ;  /* 0x0000002e04000981 */ /* 0x000ea4000c1e1900 */
[----:B--2---:R-:W-:Y:S01]  /*51d0*/  @P0 R2UR UR39, R0 ;  /* 0x00000000002702ca */ /* 0x004fe200000e0000 */
[----:B------:R-:W-:Y:S05]  /*51e0*/  IMAD.MOV.U32 R0, RZ, RZ, 0x1 ;  /* 0x00000001ff007424 */ /* 0x000fea00078e00ff */
[----:B------:R-:W-:Y:S08]  /*51f0*/  @!P0 PRMT R196, R0, 0x7610, R196 ;  /* 0x0000761000c48816 */ /* 0x000ff000000000c4 */
[----:B------:R-:W1:Y:S02]  /*5200*/  @!UP0 LDCU UR39, c[0x0][0x880] ;  /* 0x00011000ff2787ac */ /* 0x000e640008000800 */
.L_x_78:
[----:B------:R-:W-:Y:S05]  /*5210*/  @!P3 BRA `(.L_x_79) ;  /* 0x000000000020b947 */ /* 0x000fea0003800000 */
[----:B---3--:R-:W-:Y:S04]  /*5220*/  ISETP.NE.U32.AND P0, PT, R188, RZ, PT ;  /* 0x000000ffbc00720c */ /* 0x008fe80003f05070 */
[----:B------:R-:W-:Y:S11]  /*5230*/  ISETP.NE.AND.EX P0, PT, R189, RZ, PT, P0 ;  /* 0x000000ffbd00720c */ /* 0x000ff60003f05300 */
[----:B------:R-:W-:Y:S02]  /*5240*/  @!UPT UIADD3 URZ, UPT, UPT, URZ, URZ, URZ ;  /* 0x000000fffffff290 */ /* 0x000fe4000fffe0ff */
[----:B------:R-:W2:Y:S01]  /*5250*/  @P0 LDC.64 R4, c[0x0][0x8a8] ;  /* 0x00022a00ff040b82 */ /* 0x000ea20000000a00 */
[----:B------:R-:W-:Y:S04]  /*5260*/  @P0 IMAD R0, R190, UR36, RZ ;  /* 0x00000024be000c24 */ /* 0x000fe8000f8e02ff */
[----:B--2---:R-:W-:Y:S05]  /*5270*/  @P0 IMAD.WIDE R4, R0, 0x4, R4 ;  /* 0x0000000400040825 */ /* 0x004fea00078e0204 */
[----:B-----5:R2:W5:Y:S02]  /*5280*/  @P0 LDG.E R106, desc[UR46][R4.64] ;  /* 0x0000002e046a0981 */ /* 0x020564000c1e1900 */
[----:B--2---:R-:W4:Y:S02]  /*5290*/  @!P0 LDC R106, c[0x0][0x8a0] ;  /* 0x00022800ff6a8b82 */ /* 0x004f240000000800 */
.L_x_79:
[----:B------:R-:W2:Y:S01]  /*52a0*/  LDC.64 R4, c[0x0][0xb10] ;  /* 0x0002c400ff047b82 */ /* 0x000ea20000000a00 */
[----:B------:R-:W-:Y:S01]  /*52b0*/  UISETP.NE.AND UP4, UPT, UR45, URZ, UPT ;  /* 0x000000ff2d00728c */ /* 0x000fe2000bf85270 */
[----:B-1----:R-:W-:Y:S01]  /*52c0*/  @P2 FSETP.NEU.AND P1, PT, RZ, UR39, PT ;  /* 0x00000027ff002c0b */ /* 0x002fe2000bf2d000 */
[----:B------:R-:W-:Y:S01]  /*52d0*/  UPLOP3.LUT UP0, UPT, UPT, UPT, UPT, 0x40, 0x4 ;  /* 0x000000000004789c */ /* 0x000fe20003f0e870 */
[----:B------:R-:W-:Y:S01]  /*52e0*/  @P2 LOP3.LUT P0, RZ, R196, 0xff, RZ, 0xc0, !PT ;  /* 0x000000ffc4ff2812 */ /* 0x000fe2000780c0ff */
[----:B------:R-:W-:Y:S03]  /*52f0*/  ULEA UR48, UR38, UR44, 0x3 ;  /* 0x0000002c26307291 */ /* 0x000fe6000f8e18ff */
[----:B------:R-:W1:Y:S01]  /*5300*/  LDC.64 R6, c[0x0][0xb18] ;  /* 0x0002c600ff067b82 */ /* 0x000e620000000a00 */
[----:B------:R-:W-:Y:S01]  /*5310*/  SHF.L.U32 R8, R206, 0x1f, RZ ;  /* 0x0000001fce087819 */ /* 0x000fe200000006ff */
[----:B------:R-:W-:Y:S01]  /*5320*/  VIADD R209, R209, 0x1 ;  /* 0x00000001d1d17836 */ /* 0x000fe20000000000 */
[----:B------:R-:W-:Y:S02]  /*5330*/  @P6 SHF.R.U32.HI R203, RZ, 0x10, R13 ;  /* 0x00000010ffcb6819 */ /* 0x000fe4000001160d */
[----:B------:R-:W-:Y:S02]  /*5340*/  CS2R R184, SRZ ;  /* 0x0000000000b87805 */ /* 0x000fe4000001ff00 */
[----:B------:R-:W-:Y:S01]  /*5350*/  CS2R R176, SRZ ;  /* 0x0000000000b07805 */ /* 0x000fe2000001ff00 */
[----:B------:R-:W3:Y:S01]  /*5360*/  @UP4 LDCU.64 UR4, c[0x0][0x888] ;  /* 0x00011100ff0447ac */ /* 0x000ee20008000a00 */
[----:B------:R-:W-:Y:S02]  /*5370*/  CS2R R168, SRZ ;  /* 0x0000000000a87805 */ /* 0x000fe4000001ff00 */
[----:B------:R-:W-:Y:S02]  /*5380*/  CS2R R160, SRZ ;  /* 0x0000000000a07805 */ /* 0x000fe4000001ff00 */
[----:B------:R-:W-:Y:S02]  /*5390*/  CS2R R152, SRZ ;  /* 0x0000000000987805 */ /* 0x000fe4000001ff00 */
[----:B------:R-:W-:Y:S02]  /*53a0*/  CS2R R144, SRZ ;  /* 0x0000000000907805 */ /* 0x000fe4000001ff00 */
[----:B------:R-:W-:Y:S01]  /*53b0*/  CS2R R136, SRZ ;  /* 0x0000000000887805 */ /* 0x000fe2000001ff00 */
[----:B------:R-:W-:Y:S01]  /*53c0*/  @UP4 UPLOP3.LUT UP0, UPT, UPT, UPT, UP3, 0x80, 0x8 ;  /* 0x000000000008489c */ /* 0x000fe20003f0f030 */
[----:B------:R-:W-:Y:S01]  /*53d0*/  CS2R R128, SRZ ;  /* 0x0000000000807805 */ /* 0x000fe2000001ff00 */
[----:B------:R-:W-:Y:S01]  /*53e0*/  @P2 VOTEU.ANY UP1, P1 ;  /* 0x0000000000ff2886 */ /* 0x000fe20000820100 */
[----:B------:R-:W-:Y:S02]  /*53f0*/  CS2R R120, SRZ ;  /* 0x0000000000787805 */ /* 0x000fe4000001ff00 */
[----:B------:R-:W-:Y:S02]  /*5400*/  CS2R R112, SRZ ;  /* 0x0000000000707805 */ /* 0x000fe4000001ff00 */
[----:B------:R-:W-:Y:S01]  /*5410*/  CS2R R110, SRZ ;  /* 0x00000000006e7805 */ /* 0x000fe2000001ff00 */
[----:B---3--:R-:W-:Y:S02]  /*5420*/  @UP4 UISETP.NE.U32.AND UP2, UPT, UR4, URZ, UPT ;  /* 0x000000ff0400428c */ /* 0x008fe4000bf45070 */
[----:B------:R-:W-:Y:S02]  /*5430*/  @UP4 USEL UR4, URZ, 0xffffffff, UP1 ;  /* 0xffffffffff044887 */ /* 0x000fe40008800000 */
[----:B------:R-:W-:Y:S01]  /*5440*/  @UP4 UISETP.NE.AND.EX UP2, UPT, UR5, URZ, UPT, UP2 ;  /* 0x000000ff0500428c */ /* 0x000fe2000bf45320 */
[----:B------:R-:W-:Y:S01]  /*5450*/  @P2 VOTEU.ANY UP1, P0 ;  /* 0x0000000000ff2886 */ /* 0x000fe20000020100 */
[----:B------:R-:W-:Y:S02]  /*5460*/  ISETP.NE.AND P0, PT, R23, 0x1, PT ;  /* 0x000000011700780c */ /* 0x000fe40003f05270 */
[----:B------:R-:W-:Y:S04]  /*5470*/  @UP4 USEL UR5, URZ, 0xffffffff, UP2 ;  /* 0xffffffffff054887 */ /* 0x000fe80009000000 */
[----:B------:R-:W-:Y:S04]  /*5480*/  @UP0 USEL UR4, UR5, UR4, !UP1 ;  /* 0x0000000405040287 */ /* 0x000fe8000c800000 */
[----:B------:R-:W-:Y:S03]  /*5490*/  @UP4 ULOP3.LUT UR4, UR4, 0x1, URZ, 0xc0, !UPT ;  /* 0x0000000104044892 */ /* 0x000fe6000f8ec0ff */
[----:B------:R-:W3:Y:S01]  /*54a0*/  @!P0 LDC R0, c[0x0][0xb20] ;  /* 0x0002c800ff008b82 */ /* 0x000ee20000000800 */
[----:B------:R-:W-:Y:S01]  /*54b0*/  UISETP.NE.U32.OR UP0, UPT, UR4, 0x1, !UP4 ;  /* 0x000000010400788c */ /* 0x000fe2000e705470 */
[----:B--2---:R-:W-:Y:S01]  /*54c0*/  @!P0 IMAD.HI.U32 R4, R107, R4, RZ ;  /* 0x000000046b048227 */ /* 0x004fe200078e00ff */
[----:B-1----:R-:W-:Y:S05]  /*54d0*/  @!P0 ISETP.NE.AND P1, PT, R6, 0x1, PT ;  /* 0x000000010600880c */ /* 0x002fea0003f25270 */
[----:B------:R-:W1:Y:S01]  /*54e0*/  @!P0 LDC R3, c[0x0][0xb0c] ;  /* 0x0002c300ff038b82 */ /* 0x000e620000000800 */
[----:B------:R-:W-:Y:S01]  /*54f0*/  @!P0 IMAD.HI.U32 R7, R105, R7, RZ ;  /* 0x0000000769078227 */ /* 0x000fe200078e00ff */
[----:B------:R-:W-:Y:S02]  /*5500*/  PLOP3.LUT P3, PT, PT, PT, UP0, 0x80, 0x8 ;  /* 0x000000000008781c */ /* 0x000fe40003f6f008 */
[----:B------:R-:W-:Y:S11]  /*5510*/  @!P0 SHF.R.U32.HI R4, RZ, R5, R4 ;  /* 0x00000005ff048219 */ /* 0x000ff60000011604 */
[----:B------:R-:W-:Y:S04]  /*5520*/  @P3 SHF.L.U32 R9, R204, 0x1f, RZ ;  /* 0x0000001fcc093819 */ /* 0x000fe800000006ff */
[----:B------:R-:W2:Y:S01]  /*5530*/  @P3 SYNCS.PHASECHK.TRANS64.TRYWAIT P5, [UR44+0x30], R9 ;  /* 0x00003009ff0035a7 */ /* 0x000ea200080a112c */
[----:B---3--:R-:W-:Y:S02]  /*5540*/  @!P0 SHF.R.U32.HI R0, RZ, R0, R7 ;  /* 0x00000000ff008219 */ /* 0x008fe40000011607 */
[----:B-1----:R-:W-:Y:S02]  /*5550*/  @!P0 ISETP.NE.AND P2, PT, R3, 0x1, PT ;  /* 0x000000010300880c */ /* 0x002fe40003f45270 */
[----:B------:R-:W-:Y:S02]  /*5560*/  @!P0 SEL R5, R105, R0, !P1 ;  /* 0x0000000069058207 */ /* 0x000fe40004800000 */
[----:B------:R-:W-:Y:S05]  /*5570*/  @!P0 SEL R4, R107, R4, !P2 ;  /* 0x000000046b048207 */ /* 0x000fea0005000000 */
[----:B------:R-:W-:Y:S02]  /*5580*/  @!P0 IMAD.IADD R0, R5, 0x1, -R4 ;  /* 0x0000000105008824 */ /* 0x000fe400078e0a04 */
[----:B------:R-:W-:Y:S01]  /*5590*/  @!P0 IMAD.IADD R4, R4, 0x1, -R5 ;  /* 0x0000000104048824 */ /* 0x000fe200078e0a05 */
[----:B------:R1:W3:Y:S01]  /*55a0*/  SYNCS.PHASECHK.TRANS64.TRYWAIT P4, [UR48+0x70], R8 ;  /* 0x00007008ff0075a7 */ /* 0x0002e20008081130 */
[----:B------:R-:W-:Y:S02]  /*55b0*/  @!P0 IMAD R107, R0, R3, R107 ;  /* 0x00000003006b8224 */ /* 0x000fe400078e026b */
[----:B------:R-:W-:Y:S01]  /*55c0*/  @!P0 IMAD R105, R4, R6, R105 ;  /* 0x0000000604698224 */ /* 0x000fe200078e0269 */
[----:B------:R-:W-:Y:S02]  /*55d0*/  PLOP3.LUT P0, PT, PT, PT, PT, 0x8, 0x80 ;  /* 0x000000000080781c */ /* 0x000fe40003f0e170 */
[----:B--2---:R-:W-:Y:S01]  /*55e0*/  @P3 PLOP3.LUT P0, PT, P5, PT, PT, 0x8, 0x80 ;  /* 0x000000000080381c */ /* 0x004fe20002f0e170 */
[----:B------:R-:W-:Y:S01]  /*55f0*/  @!UPT UIADD3 URZ, UPT, UPT, URZ, URZ, URZ ;  /* 0x000000fffffff290 */ /* 0x000fe2000fffe0ff */
[----:B-1----:R-:W-:Y:S11]  /*5600*/  BRA.U !UP0, `(.L_x_80) ;  /* 0x0000000108c87547 */ /* 0x002ff6000b800000 */
[----:B------:R-:W-:Y:S02]  /*5610*/  FSETP.NEU.AND P2, PT, RZ, UR39, PT ;  /* 0x00000027ff007c0b */ /* 0x000fe4000bf4d000 */
[----:B------:R-:W-:Y:S01]  /*5620*/  LOP3.LUT P1, RZ, R196, 0xff, RZ, 0xc0, !PT ;  /* 0x000000ffc4ff7812 */ /* 0x000fe2000782c0ff */
[----:B------:R-:W-:Y:S01]  /*5630*/  @!UPT UIADD3 URZ, UPT, UPT, URZ, URZ, URZ ;  /* 0x000000fffffff290 */ /* 0x000fe2000fffe0ff */
[----:B------:R-:W-:Y:S11]  /*5640*/  @!P0 BRA `(.L_x_81) ;  /* 0x00000000000c8947 */ /* 0x000ff60003800000 */
[----:B------:R-:W-:Y:S04]  /*5650*/  SHF.L.U32 R3, R204, 0x1f, RZ ;  /* 0x0000001fcc037819 */ /* 0x000fe800000006ff */
[----:B------:R-:W1:Y:S02]  /*5660*/  SYNCS.PHASECHK.TRANS64.TRYWAIT P0, [UR44+0x30], R3 ;  /* 0x00003003ff0075a7 */ /* 0x000e64000800112c */
[----:B-1----:R-:W-:Y:S05]  /*5670*/  @!P0 BRA `(.L_x_82) ;  /* 0x0000003400f48947 */ /* 0x002fea0003800000 */
.L_x_81:
[----:B------:R-:W-:Y:S01]  /*5680*/  UISETP.NE.U32.AND UP0, UPT, UR40, URZ, UPT ;  /* 0x000000ff2800728c */ /* 0x000fe2000bf05070 */
[----:B------:R-:W-:Y:S01]  /*5690*/  CS2R R110, SRZ ;  /* 0x00000000006e7805 */ /* 0x000fe2000001ff00 */
[----:B------:R-:W-:Y:S01]  /*56a0*/  VOTEU.ANY UP1, P2 ;  /* 0x0000000000ff7886 */ /* 0x000fe20001020100 */
[----:B------:R-:W-:Y:S01]  /*56b0*/  USEL UR4, URZ, 0xffffffff, UP1 ;  /* 0xffffffffff047887 */ /* 0x000fe20008800000 */
[----:B------:R-:W-:Y:S01]  /*56c0*/  CS2R R112, SRZ ;  /* 0x0000000000707805 */ /* 0x000fe2000001ff00 */
[----:B------:R-:W-:Y:S01]  /*56d0*/  UISETP.NE.AND.EX UP0, UPT, UR41, URZ, UPT, UP0 ;  /* 0x000000ff2900728c */ /* 0x000fe2000bf05300 */
[----:B------:R-:W-:Y:S02]  /*56e0*/  CS2R R120, SRZ ;  /* 0x0000000000787805 */ /* 0x000fe4000001ff00 */
[----:B------:R-:W-:Y:S02]  /*56f0*/  CS2R R128, SRZ ;  /* 0x0000000000807805 */ /* 0x000fe4000001ff00 */
[----:B------:R-:W-:Y:S01]  /*5700*/  CS2R R136, SRZ ;  /* 0x0000000000887805 */ /* 0x000fe2000001ff00 */
[----:B------:R-:W-:Y:S01]  /*5710*/  USEL UR5, URZ, 0xffffffff, UP0 ;  /* 0xffffffffff057887 */ /* 0x000fe20008000000 */
[----:B------:R-:W-:Y:S02]  /*5720*/  CS2R R144, SRZ ;  /* 0x0000000000907805 */ /* 0x000fe4000001ff00 */
[----:B------:R-:W-:Y:S01]  /*5730*/  CS2R R152, SRZ ;  /* 0x0000000000987805 */ /* 0x000fe2000001ff00 */
[----:B------:R-:W-:Y:S01]  /*5740*/  VOTEU.ANY UP0, P1 ;  /* 0x0000000000ff7886 */ /* 0x000fe20000800100 */
[----:B------:R-:W-:Y:S01]  /*5750*/  @UP3 USEL UR4, UR5, UR4, !UP0 ;  /* 0x0000000405043287 */ /* 0x000fe2000c000000 */
[----:B------:R-:W-:Y:S02]  /*5760*/  CS2R R160, SRZ ;  /* 0x0000000000a07805 */ /* 0x000fe4000001ff00 */
[----:B------:R-:W-:Y:S02]  /*5770*/  CS2R R168, SRZ ;  /* 0x0000000000a87805 */ /* 0x000fe4000001ff00 */
[----:B------:R-:W-:Y:S01]  /*5780*/  CS2R R176, SRZ ;  /* 0x0000000000b07805 */ /* 0x000fe2000001ff00 */
[----:B------:R-:W-:Y:S01]  /*5790*/  ULOP3.LUT UR4, UR4, 0x1, URZ, 0xc0, !UPT ;  /* 0x0000000104047892 */ /* 0x000fe2000f8ec0ff */
[----:B------:R-:W-:Y:S02]  /*57a0*/  CS2R R184, SRZ ;  /* 0x0000000000b87805 */ /* 0x000fe4000001ff00 */
[----:B------:R-:W-:Y:S01]  /*57b0*/  LOP3.LUT R204, R204, 0x1, RZ, 0x3c, !PT ;  /* 0x00000001cccc7812 */ /* 0x000fe200078e3cff */
[----:B------:R-:W-:Y:S02]  /*57c0*/  UISETP.NE.U32.AND UP0, UPT, UR4, 0x1, UPT ;  /* 0x000000010400788c */ /* 0x000fe4000bf05070 */
[----:B------:R-:W-:Y:S04]  /*57d0*/  UIADD3 UR4, UPT, UPT, UR44, 0x38, URZ ;  /* 0x000000382c047890 */ /* 0x000fe8000fffe0ff */
[----:B------:R-:W-:Y:S01]  /*57e0*/  PLOP3.LUT P0, PT, PT, PT, UP0, 0x80, 0x8 ;  /* 0x000000000008781c */ /* 0x000fe20003f0f008 */
[----:B------:R-:W-:Y:S11]  /*57f0*/  UPRMT UR4, UR37, 0x654, UR4 ;  /* 0x0000065425047896 */ /* 0x000ff60008000004 */
[----:B------:R-:W-:Y:S01]  /*5800*/  @!UPT UIADD3 URZ, UPT, UPT, URZ, URZ, URZ ;  /* 0x000000fffffff290 */ /* 0x000fe2000fffe0ff */
[----:B------:R2:W1:Y:S04]  /*5810*/  @P0 LDS.64 R110, [R201+UR44+0x180] ;  /* 0x0001802cc96e0984 */ /* 0x0004680008000a00 */
        /* <DEDUP_REMOVED lines=9> */
[----:B------:R2:W1:Y:S01]  /*58b0*/  @P0 LDS.64 R184, [R201+UR44+0x2980] ;  /* 0x0029802cc9b80984 */ /* 0x0004620008000a00 */
[----:B------:R-:W-:Y:S01]  /*58c0*/  @!PT LDS RZ, [RZ] ;  /* 0x00000000fffff984 */ /* 0x000fe20000000800 */
[----:B------:R-:W-:Y:S01]  /*58d0*/  @!PT LDS RZ, [RZ] ;  /* 0x00000000fffff984 */ /* 0x000fe20000000800 */
[----:B------:R-:W-:Y:S01]  /*58e0*/  @!PT LDS RZ, [RZ] ;  /* 0x00000000fffff984 */ /* 0x000fe20000000800 */
[----:B------:R-:W-:Y:S01]  /*58f0*/  @!PT LDS RZ, [RZ] ;  /* 0x00000000fffff984 */ /* 0x000fe20000000800 */
[----:B------:R4:W-:Y:S06]  /*5900*/  MEMBAR.ALL.CTA ;  /* 0x0000000000007992 */ /* 0x0009ec0000008000 */
[----:B----4-:R-:W4:Y:S02]  /*5910*/  FENCE.VIEW.ASYNC.S ;  /* 0x00000000000073c6 */ /* 0x010f240000000000 */
[----:B----4-:R-:W-:Y:S01]  /*5920*/  SYNCS.ARRIVE.TRANS64.RED.A1T0 RZ, [UR4], RZ ;  /* 0x000000ffffff79a7 */ /* 0x010fe20008100404 */
.L_x_80:
[----:B---3--:R-:W-:Y:S05]  /*5930*/  @P4 BRA `(.L_x_83) ;  /* 0x0000000000084947 */ /* 0x008fea0003800000 */
[----:B------:R-:W3:Y:S02]  /*5940*/  SYNCS.PHASECHK.TRANS64.TRYWAIT P0, [UR48+0x70], R8 ;  /* 0x00007008ff0075a7 */ /* 0x000ee40008001130 */
[----:B---3--:R-:W-:Y:S05]  /*5950*/  @!P0 BRA `(.L_x_84) ;  /* 0x0000003400548947 */ /* 0x008fea0003800000 */
.L_x_83:
[----:B------:R-:W-:Y:S04]  /*5960*/  ULEA.HI UR4, UR38, UR38, URZ, 0x1 ;  /* 0x0000002626047291 */ /* 0x000fe8000f8f08ff */
[----:B------:R-:W-:Y:S02]  /*5970*/  USHF.R.U32.HI UR5, URZ, 0x1, UR4 ;  /* 0x00000001ff057899 */ /* 0x000fe40008011604 */
[----:B------:R-:W-:Y:S04]  /*5980*/  ULOP3.LUT UR4, UR4, 0xffe, URZ, 0xc0, !UPT ;  /* 0x00000ffe04047892 */ /* 0x000fe8000f8ec0ff */
[----:B------:R-:W-:Y:S01]  /*5990*/  UIADD3 UR4, UPT, UPT, -UR4, UR38, URZ ;  /* 0x0000002604047290 */ /* 0x000fe2000fffe1ff */
[----:B------:R-:W-:Y:S04]  /*59a0*/  IMAD.U32 R5, RZ, RZ, UR5 ;  /* 0x00000005ff057e24 */ /* 0x000fe8000f8e00ff */
[----:B-1----:R-:W-:Y:S01]  /*59b0*/  IMAD R3, R5, 0xb0, R2 ;  /* 0x000000b005037824 */ /* 0x002fe200078e0202 */
[----:B------:R-:W-:Y:S05]  /*59c0*/  MOV R108, UR4 ;  /* 0x00000004006c7c02 */ /* 0x000fea0008000f00 */
[----:B------:R-:W-:Y:S05]  /*59d0*/  IMAD R108, R108, 0x100000, R3 ;  /* 0x001000006c6c7824 */ /* 0x000fea00078e0203 */
[----:B------:R-:W-:Y:S04]  /*59e0*/  SHF.R.U32.HI R7, RZ, 0x15, R108 ;  /* 0x00000015ff077819 */ /* 0x000fe8000001166c */
[----:B------:R-:W-:Y:S11]  /*59f0*/  LOP3.LUT P0, RZ, R7, 0x3, R202, 0x48, !PT ;  /* 0x0000000307ff7812 */ /* 0x000ff600078048ca */
[----:B------:R-:W-:Y:S02]  /*5a00*/  @!UPT UIADD3 URZ, UPT, UPT, URZ, URZ, URZ ;  /* 0x000000fffffff290 */ /* 0x000fe4000fffe0ff */
[----:B------:R-:W-:Y:S05]  /*5a10*/  @!P0 BRA `(.L_x_85) ;  /* 0x0000000000408947 */ /* 0x000fea0003800000 */
[----:B------:R-:W1:Y:S01]  /*5a20*/  LDCU.64 UR8, c[0x4][0x68] ;  /* 0x01000d00ff0877ac */ /* 0x000e620008000a00 */
[----:B------:R-:W-:Y:S01]  /*5a30*/  MOV R15, 0x0 ;  /* 0x00000000000f7802 */ /* 0x000fe20000000f00 */
[----:B------:R-:W-:Y:S02]  /*5a40*/  HFMA2 R12, -RZ, RZ, 0, 5.9604644775390625e-08 ;  /* 0x00000001ff0c7431 */ /* 0x000fe400000001ff */
[----:B------:R-:W-:Y:S02]  /*5a50*/  IMAD.MOV.U32 R8, RZ, RZ, 0x192 ;  /* 0x00000192ff087424 */ /* 0x000fe400078e00ff */
[----:B------:R-:W-:Y:S01]  /*5a60*/  IMAD.MOV.U32 R13, RZ, RZ, RZ ;  /* 0x000000ffff0d7224 */ /* 0x000fe200078e00ff */
[----:B------:R-:W3:Y:S01]  /*5a70*/  LDCU.64 UR6, c[0x4][0x70] ;  /* 0x01000e00ff0677ac */ /* 0x000ee20008000a00 */
[----:B------:R-:W2:Y:S01]  /*5a80*/  LDC.64 R14, c[0x4][R15] ;  /* 0x010000000f0e7b82 */ /* 0x000ea20000000a00 */
[----:B------:R-:W4:Y:S01]  /*5a90*/  LDCU.64 UR4, c[0x4][0x8] ;  /* 0x01000100ff0477ac */ /* 0x000f220008000a00 */
[----:B-1----:R-:W-:Y:S01]  /*5aa0*/  MOV R5, UR9 ;  /* 0x0000000900057c02 */ /* 0x002fe20008000f00 */
[----:B------:R-:W-:Y:S01]  /*5ab0*/  IMAD.U32 R4, RZ, RZ, UR8 ;  /* 0x00000008ff047e24 */ /* 0x000fe2000f8e00ff */
[----:B---3--:R-:W-:Y:S01]  /*5ac0*/  MOV R7, UR7 ;  /* 0x0000000700077c02 */ /* 0x008fe20008000f00 */
[----:B------:R-:W-:Y:S01]  /*5ad0*/  IMAD.U32 R6, RZ, RZ, UR6 ;  /* 0x00000006ff067e24 */ /* 0x000fe2000f8e00ff */
[----:B----4-:R-:W-:Y:S01]  /*5ae0*/  MOV R11, UR5 ;  /* 0x00000005000b7c02 */ /* 0x010fe20008000f00 */
[----:B------:R-:W-:Y:S02]  /*5af0*/  IMAD.U32 R10, RZ, RZ, UR4 ;  /* 0x00000004ff0a7e24 */ /* 0x000fe4000f8e00ff */
[----:B------:R-:W-:Y:S07]  /*5b00*/  LEPC R20, `(.L_x_85) ;  /* 0x000000001014794e */ /* 0x000fee0000000000 */
[----:B--2--5:R-:W-:Y:S05]  /*5b10*/  CALL.ABS.NOINC R14 ;  /* 0x000000000e007343 */ /* 0x024fea0003c00000 */
.L_x_85:
[----:B------:R-:W-:Y:S05]  /*5b20*/  WARPSYNC.ALL ;  /* 0x0000000000007948 */ /* 0x000fea0003800000 */
[C---:B------:R-:W-:Y:S01]  /*5b30*/  R2UR UR4, R108.reuse ;  /* 0x000000006c0472ca */ /* 0x040fe200000e0000 */
[----:B------:R-:W-:Y:S05]  /*5b40*/  VIADD R3, R108, 0x10 ;  /* 0x000000106c037836 */ /* 0x000fea0000000000 */
[----:B------:R-:W-:Y:S04]  /*5b50*/  SHF.R.U32.HI R3, RZ, 0x15, R3 ;  /* 0x00000015ff037819 */ /* 0x000fe80000011603 */
[----:B------:R-:W-:Y:S03]  /*5b60*/  LOP3.LUT P0, RZ, R3, 0x3, R202, 0x48, !PT ;  /* 0x0000000303ff7812 */ /* 0x000fe600078048ca */
[----:B------:R-:W1:Y:S01]  /*5b70*/  LDTM.16dp32bit_t0_t15.x8 R96, tmem[UR4] ;  /* 0x00000004006079ee */ /* 0x000e620008980000 */
[----:B------:R-:W3:Y:S09]  /*5b80*/  LDTM.16dp32bit_t16_t31.x8 R96, tmem[UR4+0x8] ;  /* 0x00000804006079ee */ /* 0x000ef200089a0000 */
[----:B---3--:R-:W-:Y:S05]  /*5b90*/  @!P0 BRA `(.L_x_86) ;  /* 0x0000000000408947 */ /* 0x008fea0003800000 */
[----:B------:R-:W3:Y:S01]  /*5ba0*/  LDCU.64 UR8, c[0x4][0x68] ;  /* 0x01000d00ff0877ac */ /* 0x000ee20008000a00 */
[----:B------:R-:W-:Y:S01]  /*5bb0*/  MOV R15, 0x0 ;  /* 0x00000000000f7802 */ /* 0x000fe20000000f00 */
[----:B------:R-:W-:Y:S02]  /*5bc0*/  HFMA2 R12, -RZ, RZ, 0, 5.9604644775390625e-08 ;  /* 0x00000001ff0c7431 */ /* 0x000fe400000001ff */
[----:B------:R-:W-:Y:S02]  /*5bd0*/  IMAD.MOV.U32 R8, RZ, RZ, 0x192 ;  /* 0x00000192ff087424 */ /* 0x000fe400078e00ff */
[----:B------:R-:W-:Y:S01]  /*5be0*/  IMAD.MOV.U32 R13, RZ, RZ, RZ ;  /* 0x000000ffff0d7224 */ /* 0x000fe200078e00ff */
[----:B------:R-:W2:Y:S01]  /*5bf0*/  LDCU.64 UR6, c[0x4][0x70] ;  /* 0x01000e00ff0677ac */ /* 0x000ea20008000a00 */
[----:B------:R-:W1:Y:S01]  /*5c00*/  LDC.64 R14, c[0x4][R15] ;  /* 0x010000000f0e7b82 */ /* 0x000e620000000a00 */
[----:B------:R-:W4:Y:S01]  /*5c10*/  LDCU.64 UR4, c[0x4][0x8] ;  /* 0x01000100ff0477ac */ /* 0x000f220008000a00 */
[----:B---3--:R-:W-:Y:S01]  /*5c20*/  MOV R5, UR9 ;  /* 0x0000000900057c02 */ /* 0x008fe20008000f00 */
[----:B------:R-:W-:Y:S01]  /*5c30*/  IMAD.U32 R4, RZ, RZ, UR8 ;  /* 0x00000008ff047e24 */ /* 0x000fe2000f8e00ff */
[----:B--2---:R-:W-:Y:S01]  /*5c40*/  MOV R7, UR7 ;  /* 0x0000000700077c02 */ /* 0x004fe20008000f00 */
[----:B------:R-:W-:Y:S01]  /*5c50*/  IMAD.U32 R6, RZ, RZ, UR6 ;  /* 0x00000006ff067e24 */ /* 0x000fe2000f8e00ff */
[----:B----4-:R-:W-:Y:S01]  /*5c60*/  MOV R11, UR5 ;  /* 0x00000005000b7c02 */ /* 0x010fe20008000f00 */
[----:B------:R-:W-:Y:S02]  /*5c70*/  IMAD.U32 R10, RZ, RZ, UR4 ;  /* 0x00000004ff0a7e24 */ /* 0x000fe4000f8e00ff */
[----:B------:R-:W-:Y:S07]  /*5c80*/  LEPC R20, `(.L_x_86) ;  /* 0x000000001014794e */ /* 0x000fee0000000000 */
[----:B-1---5:R-:W-:Y:S05]  /*5c90*/  CALL.ABS.NOINC R14 ;  /* 0x000000000e007343 */ /* 0x022fea0003c00000 */
.L_x_86:
[----:B------:R-:W-:Y:S05]  /*5ca0*/  WARPSYNC.ALL ;  /* 0x0000000000007948 */ /* 0x000fea0003800000 */
[C---:B------:R-:W-:Y:S01]  /*5cb0*/  R2UR UR4, R108.reuse ;  /* 0x000000006c0472ca */ /* 0x040fe200000e0000 */
[----:B------:R-:W-:Y:S05]  /*5cc0*/  VIADD R3, R108, 0x20 ;  /* 0x000000206c037836 */ /* 0x000fea0000000000 */
[----:B------:R-:W-:Y:S04]  /*5cd0*/  SHF.R.U32.HI R3, RZ, 0x15, R3 ;  /* 0x00000015ff037819 */ /* 0x000fe80000011603 */
[----:B------:R-:W-:Y:S03]  /*5ce0*/  LOP3.LUT P0, RZ, R3, 0x3, R202, 0x48, !PT ;  /* 0x0000000303ff7812 */ /* 0x000fe600078048ca */
[----:B------:R-:W3:Y:S01]  /*5cf0*/  LDTM.16dp32bit_t0_t15.x8 R88, tmem[UR4+0x10] ;  /* 0x00001004005879ee */ /* 0x000ee20008980000 */
[----:B------:R-:W1:Y:S09]  /*5d00*/  LDTM.16dp32bit_t16_t31.x8 R88, tmem[UR4+0x18] ;  /* 0x00001804005879ee */ /* 0x000e7200089a0000 */
[----:B-1----:R-:W-:Y:S05]  /*5d10*/  @!P0 BRA `(.L_x_87) ;  /* 0x0000000000408947 */ /* 0x002fea0003800000 */
[----:B------:R-:W1:Y:S01]  /*5d20*/  LDCU.64 UR8, c[0x4][0x68] ;  /* 0x01000d00ff0877ac */ /* 0x000e620008000a00 */
[----:B------:R-:W-:Y:S01]  /*5d30*/  MOV R15, 0x0 ;  /* 0x00000000000f7802 */ /* 0x000fe20000000f00 */
[----:B------:R-:W-:Y:S02]  /*5d40*/  HFMA2 R12, -RZ, RZ, 0, 5.9604644775390625e-08 ;  /* 0x00000001ff0c7431 */ /* 0x000fe400000001ff */
[----:B------:R-:W-:Y:S02]  /*5d50*/  IMAD.MOV.U32 R8, RZ, RZ, 0x192 ;  /* 0x00000192ff087424 */ /* 0x000fe400078e00ff */
[----:B------:R-:W-:Y:S01]  /*5d60*/  IMAD.MOV.U32 R13, RZ, RZ, RZ ;  /* 0x000000ffff0d7224 */ /* 0x000fe200078e00ff */
[----:B------:R-:W2:Y:S01]  /*5d70*/  LDCU.64 UR6, c[0x4][0x70] ;  /* 0x01000e00ff0677ac */ /* 0x000ea20008000a00 */
[----:B------:R-:W3:Y:S01]  /*5d80*/  LDC.64 R14, c[0x4][R15] ;  /* 0x010000000f0e7b82 */ /* 0x000ee20000000a00 */
[----:B------:R-:W4:Y:S01]  /*5d90*/  LDCU.64 UR4, c[0x4][0x8] ;  /* 0x01000100ff0477ac */ /* 0x000f220008000a00 */
[----:B-1----:R-:W-:Y:S01]  /*5da0*/  MOV R5, UR9 ;  /* 0x0000000900057c02 */ /* 0x002fe20008000f00 */
[----:B------:R-:W-:Y:S01]  /*5db0*/  IMAD.U32 R4, RZ, RZ, UR8 ;  /* 0x00000008ff047e24 */ /* 0x000fe2000f8e00ff */
[----:B--2---:R-:W-:Y:S01]  /*5dc0*/  MOV R7, UR7 ;  /* 0x0000000700077c02 */ /* 0x004fe20008000f00 */
[----:B------:R-:W-:Y:S01]  /*5dd0*/  IMAD.U32 R6, RZ, RZ, UR6 ;  /* 0x00000006ff067e24 */ /* 0x000fe2000f8e00ff */
[----:B----4-:R-:W-:Y:S01]  /*5de0*/  MOV R11, UR5 ;  /* 0x00000005000b7c02 */ /* 0x010fe20008000f00 */
[----:B------:R-:W-:Y:S02]  /*5df0*/  IMAD.U32 R10, RZ, RZ, UR4 ;  /* 0x00000004ff0a7e24 */ /* 0x000fe4000f8e00ff */
[----:B------:R-:W-:Y:S07]  /*5e00*/  LEPC R20, `(.L_x_87) ;  /* 0x000000001014794e */ /* 0x000fee0000000000 */
[----:B---3-5:R-:W-:Y:S05]  /*5e10*/  CALL.ABS.NOINC R14 ;  /* 0x000000000e007343 */ /* 0x028fea0003c00000 */
.L_x_87:
[----:B------:R-:W-:Y:S05]  /*5e20*/  WARPSYNC.ALL ;  /* 0x0000000000007948 */ /* 0x000fea0003800000 */
[C---:B------:R-:W-:Y:S01]  /*5e30*/  R2UR UR4, R108.reuse ;  /* 0x000000006c0472ca */ /* 0x040fe200000e0000 */
[----:B------:R-:W-:Y:S05]  /*5e40*/  VIADD R3, R108, 0x30 ;  /* 0x000000306c037836 */ /* 0x000fea0000000000 */
[----:B------:R-:W-:Y:S04]  /*5e50*/  SHF.R.U32.HI R3, RZ, 0x15, R3 ;  /* 0x00000015ff037819 */ /* 0x000fe80000011603 */
[----:B------:R-:W-:Y:S03]  /*5e60*/  LOP3.LUT P0, RZ, R3, 0x3, R202, 0x48, !PT ;  /* 0x0000000303ff7812 */ /* 0x000fe600078048ca */
[----:B------:R-:W1:Y:S01]  /*5e70*/  LDTM.16dp32bit_t0_t15.x8 R80, tmem[UR4+0x20] ;  /* 0x00002004005079ee */ /* 0x000e620008980000 */
        /* <DEDUP_REMOVED lines=18> */
.L_x_88:
        /* <DEDUP_REMOVED lines=24> */
.L_x_89:
        /* <DEDUP_REMOVED lines=24> */
.L_x_90:
        /* <DEDUP_REMOVED lines=24> */
.L_x_91:
        /* <DEDUP_REMOVED lines=24> */
.L_x_92:
        /* <DEDUP_REMOVED lines=24> */
.L_x_93:
        /* <DEDUP_REMOVED lines=24> */
.L_x_94:
        /* <DEDUP_REMOVED lines=24> */
.L_x_95:
[----:B------:R-:W-:Y:S01]  /*6a20*/  ISETP.NE.AND P0, PT, R207, RZ, PT ;  /* 0x000000ffcf00720c */ /* 0x000fe20003f05270 */
[----:B------:R-:W-:Y:S05]  /*6a30*/  WARPSYNC.ALL ;  /* 0x0000000000007948 */ /* 0x000fea0003800000 */
[-C--:B------:R-:W-:Y:S01]  /*6a40*/  F2FP.F16.E4M3.UNPACK_B R0, R110.reuse ;  /* 0x0000006eff00723e */ /* 0x080fe200020006ff */
[----:B------:R-:W-:Y:S01]  /*6a50*/  UIADD3 UR5, UPT, UPT, UR48, 0x90, URZ ;  /* 0x0000009030057890 */ /* 0x000fe2000fffe0ff */
[----:B------:R-:W-:Y:S01]  /*6a60*/  F2FP.F16.E4M3.UNPACK_B R110, R110.H1 ;  /* 0x0000006eff6e723e */ /* 0x000fe200030006ff */
[----:B----45:R-:W-:Y:S01]  /*6a70*/  FMUL R96, R106, R96 ;  /* 0x000000606a607220 */ /* 0x030fe20000400000 */
[----:B------:R-:W-:Y:S01]  /*6a80*/  F2FP.F16.E4M3.UNPACK_B R5, R111 ;  /* 0x0000006fff05723e */ /* 0x000fe200020006ff */
[----:B------:R-:W-:Y:S01]  /*6a90*/  HADD2.F32 R3, -RZ, R0.H0_H0 ;  /* 0x20000000ff037230 */ /* 0x000fe20000004100 */
[----:B------:R-:W-:Y:S01]  /*6aa0*/  F2FP.F16.E4M3.UNPACK_B R4, R112 ;  /* 0x00000070ff04723e */ /* 0x000fe200020006ff */
[--C-:B------:R-:W-:Y:S01]  /*6ab0*/  HADD2.F32 R13, -RZ, R110.reuse.H0_H0 ;  /* 0x2000006eff0d7230 */ /* 0x100fe20000004100 */
[-C--:B------:R-:W-:Y:S01]  /*6ac0*/  F2FP.F16.E4M3.UNPACK_B R6, R113.reuse ;  /* 0x00000071ff06723e */ /* 0x080fe200020006ff */
[----:B------:R-:W-:Y:S01]  /*6ad0*/  HADD2.F32 R12, -RZ, R110.H1_H1 ;  /* 0x3000006eff0c7230 */ /* 0x000fe20000004100 */
[----:B------:R-:W-:Y:S01]  /*6ae0*/  R2UR UR4, R108 ;  /* 0x000000006c0472ca */ /* 0x000fe200000e0000 */
[--C-:B------:R-:W-:Y:S01]  /*6af0*/  HADD2.F32 R14, -RZ, R5.reuse.H1_H1 ;  /* 0x30000005ff0e7230 */ /* 0x100fe20000004100 */
[----:B------:R-:W-:Y:S01]  /*6b00*/  UPRMT UR5, UR37, 0x654, UR5 ;  /* 0x0000065425057896 */ /* 0x000fe20008000005 */
[----:B------:R-:W-:Y:S01]  /*6b10*/  HADD2.F32 R15, -RZ, R5.H0_H0 ;  /* 0x20000005ff0f7230 */ /* 0x000fe20000004100 */
[----:B------:R-:W-:Y:S01]  /*6b20*/  F2FP.F16.E4M3.UNPACK_B R5, R113.H1 ;  /* 0x00000071ff05723e */ /* 0x000fe200030006ff */
[--C-:B------:R-:W-:Y:S02]  /*6b30*/  HADD2.F32 R109, -RZ, R4.reuse.H0_H0 ;  /* 0x20000004ff6d7230 */ /* 0x100fe40000004100 */
[----:B------:R-:W-:Y:S01]  /*6b40*/  FFMA R96, R3, UR39, R96 ;  /* 0x0000002703607c23 */ /* 0x000fe20008000060 */
[----:B------:R-:W-:Y:S01]  /*6b50*/  HADD2.F32 R110, -RZ, R4.H1_H1 ;  /* 0x30000004ff6e7230 */ /* 0x000fe20000004100 */
[----:B------:R-:W-:Y:S01]  /*6b60*/  F2FP.F16.E4M3.UNPACK_B R4, R120 ;  /* 0x00000078ff04723e */ /* 0x000fe200020006ff */
[--C-:B------:R-:W-:Y:S02]  /*6b70*/  HADD2.F32 R113, -RZ, R6.reuse.H0_H0 ;  /* 0x20000006ff717230 */ /* 0x100fe40000004100 */
[C---:B------:R-:W-:Y:S01]  /*6b80*/  FMUL R97, R106.reuse, R97 ;  /* 0x000000616a617220 */ /* 0x040fe20000400000 */
        /* <DEDUP_REMOVED lines=9> */
[----:B------:R-:W-:Y:S01]  /*6c20*/  F2FP.F16.E4M3.UNPACK_B R5, R121.H1 ;  /* 0x00000079ff05723e */ /* 0x000fe200030006ff */
[--C-:B------:R-:W-:Y:S02]  /*6c30*/  HADD2.F32 R121, -RZ, R6.reuse.H0_H0 ;  /* 0x20000006ff797230 */ /* 0x100fe40000004100 */
[C---:B---3--:R-:W-:Y:S01]  /*6c40*/  FMUL R88, R106.reuse, R88 ;  /* 0x000000586a587220 */ /* 0x048fe20000400000 */
[----:B------:R-:W-:Y:S02]  /*6c50*/  HADD2.F32 R122, -RZ, R6.H1_H1 ;  /* 0x30000006ff7a7230 */ /* 0x000fe40000004100 */
[C---:B------:R-:W-:Y:S01]  /*6c60*/  FMUL R89, R106.reuse, R89 ;  /* 0x000000596a597220 */ /* 0x040fe20000400000 */
[--C-:B------:R-:W-:Y:S01]  /*6c70*/  HADD2.F32 R125, -RZ, R4.reuse.H0_H0 ;  /* 0x20000004ff7d7230 */ /* 0x100fe20000004100 */
[-C--:B------:R-:W-:Y:S01]  /*6c80*/  F2FP.F16.E4M3.UNPACK_B R6, R129.reuse ;  /* 0x00000081ff06723e */ /* 0x080fe200020006ff */
[----:B------:R-:W-:Y:S01]  /*6c90*/  HADD2.F32 R126, -RZ, R4.H1_H1 ;  /* 0x30000004ff7e7230 */ /* 0x000fe20000004100 */
[----:B------:R-:W-:Y:S01]  /*6ca0*/  F2FP.F16.E4M3.UNPACK_B R4, R136 ;  /* 0x00000088ff04723e */ /* 0x000fe200020006ff */
[--C-:B------:R-:W-:Y:S02]  /*6cb0*/  HADD2.F32 R123, -RZ, R5.reuse.H0_H0 ;  /* 0x20000005ff7b7230 */ /* 0x100fe40000004100 */
[C---:B------:R-:W-:Y:S01]  /*6cc0*/  FMUL R92, R106.reuse, R92 ;  /* 0x0000005c6a5c7220 */ /* 0x040fe20000400000 */
[----:B------:R-:W-:Y:S01]  /*6cd0*/  HADD2.F32 R124, -RZ, R5.H1_H1 ;  /* 0x30000005ff7c7230 */ /* 0x000fe20000004100 */
[----:B------:R-:W-:Y:S01]  /*6ce0*/  F2FP.F16.E4M3.UNPACK_B R5, R129.H1 ;  /* 0x00000081ff05723e */ /* 0x000fe200030006ff */
[--C-:B------:R-:W-:Y:S02]  /*6cf0*/  HADD2.F32 R129, -RZ, R6.reuse.H0_H0 ;  /* 0x20000006ff817230 */ /* 0x100fe40000004100 */
[C---:B------:R-:W-:Y:S01]  /*6d00*/  FMUL R93, R106.reuse, R93 ;  /* 0x0000005d6a5d7220 */ /* 0x040fe20000400000 */
[----:B------:R-:W-:Y:S02]  /*6d10*/  HADD2.F32 R130, -RZ, R6.H1_H1 ;  /* 0x30000006ff827230 */ /* 0x000fe40000004100 */
[C---:B------:R-:W-:Y:S01]  /*6d20*/  FMUL R80, R106.reuse, R80 ;  /* 0x000000506a507220 */ /* 0x040fe20000400000 */
[--C-:B------:R-:W-:Y:S02]  /*6d30*/  HADD2.F32 R133, -RZ, R4.reuse.H0_H0 ;  /* 0x20000004ff857230 */ /* 0x100fe40000004100 */
[C---:B------:R-:W-:Y:S01]  /*6d40*/  FMUL R81, R106.reuse, R81 ;  /* 0x000000516a517220 */ /* 0x040fe20000400000 */
[----:B------:R-:W-:Y:S02]  /*6d50*/  HADD2.F32 R134, -RZ, R4.H1_H1 ;  /* 0x30000004ff867230 */ /* 0x000fe40000004100 */
[C---:B------:R-:W-:Y:S01]  /*6d60*/  FMUL R84, R106.reuse, R84 ;  /* 0x000000546a547220 */ /* 0x040fe20000400000 */
[--C-:B------:R-:W-:Y:S02]  /*6d70*/  HADD2.F32 R131, -RZ, R5.reuse.H0_H0 ;  /* 0x20000005ff837230 */ /* 0x100fe40000004100 */
[C---:B------:R-:W-:Y:S01]  /*6d80*/  FMUL R85, R106.reuse, R85 ;  /* 0x000000556a557220 */ /* 0x040fe20000400000 */
[----:B------:R-:W-:Y:S01]  /*6d90*/  HADD2.F32 R132, -RZ, R5.H1_H1 ;  /* 0x30000005ff847230 */ /* 0x000fe20000004100 */
[-C--:B------:R-:W-:Y:S01]  /*6da0*/  F2FP.F16.E4M3.UNPACK_B R6, R137.reuse ;  /* 0x00000089ff06723e */ /* 0x080fe200020006ff */
[----:B------:R-:W-:Y:S01]  /*6db0*/  HADD2.F32 R0, -RZ, R0.H1_H1 ;  /* 0x30000000ff007230 */ /* 0x000fe20000004100 */
[----:B------:R-:W-:Y:S01]  /*6dc0*/  F2FP.F16.E4M3.UNPACK_B R5, R137.H1 ;  /* 0x00000089ff05723e */ /* 0x000fe200030006ff */
[----:B------:R-:W-:Y:S01]  /*6dd0*/  FMUL R72, R106, R72 ;  /* 0x000000486a487220 */ /* 0x000fe20000400000 */
[----:B------:R-:W-:Y:S01]  /*6de0*/  F2FP.F16.E4M3.UNPACK_B R4, R144 ;  /* 0x00000090ff04723e */ /* 0x000fe200020006ff */
[--C-:B------:R-:W-:Y:S02]  /*6df0*/  HADD2.F32 R137, -RZ, R6.reuse.H0_H0 ;  /* 0x20000006ff897230 */ /* 0x100fe40000004100 */
[----:B------:R-:W-:Y:S01]  /*6e00*/  FFMA R97, R0, UR39, R97 ;  /* 0x0000002700617c23 */ /* 0x000fe20008000061 */
[----:B------:R-:W-:Y:S02]  /*6e10*/  HADD2.F32 R138, -RZ, R6.H1_H1 ;  /* 0x30000006ff8a7230 */ /* 0x000fe40000004100 */
[C---:B------:R-:W-:Y:S01]  /*6e20*/  FMUL R73, R106.reuse, R73 ;  /* 0x000000496a497220 */ /* 0x040fe20000400000 */
[--C-:B------:R-:W-:Y:S02]  /*6e30*/  HADD2.F32 R141, -RZ, R4.reuse.H0_H0 ;  /* 0x20000004ff8d7230 */ /* 0x100fe40000004100 */
[C---:B------:R-:W-:Y:S01]  /*6e40*/  FMUL R76, R106.reuse, R76 ;  /* 0x0000004c6a4c7220 */ /* 0x040fe20000400000 */
[----:B------:R-:W-:Y:S01]  /*6e50*/  F2FP.F16.E4M3.UNPACK_B R111, R111.H1 ;  /* 0x0000006fff6f723e */ /* 0x000fe200030006ff */
        /* <DEDUP_REMOVED lines=23> */
[----:B------:R-:W-:Y:S01]  /*6fd0*/  F2FP.F16.E4M3.UNPACK_B R6, R145 ;  /* 0x00000091ff06723e */ /* 0x000fe200020006ff */
[C---:B------:R-:W-:Y:S01]  /*6fe0*/  FMUL R33, R106.reuse, R33 ;  /* 0x000000216a217220 */ /* 0x040fe20000400000 */
[C---:B------:R-:W-:Y:S01]  /*6ff0*/  FMUL R36, R106.reuse, R36 ;  /* 0x000000246a247220 */ /* 0x040fe20000400000 */
[----:B------:R-:W-:Y:S01]  /*7000*/  F2FP.F16.E4M3.UNPACK_B R5, R145.H1 ;  /* 0x00000091ff05723e */ /* 0x000fe200030006ff */
[C---:B------:R-:W-:Y:S01]  /*7010*/  FMUL R37, R106.reuse, R37 ;  /* 0x000000256a257220 */ /* 0x040fe20000400000 */
[--C-:B------:R-:W-:Y:S02]  /*7020*/  HADD2.F32 R145, -RZ, R6.reuse.H0_H0 ;  /* 0x20000006ff917230 */ /* 0x100fe40000004100 */
[C---:B------:R-:W-:Y:S01]  /*7030*/  FMUL R24, R106.reuse, R24 ;  /* 0x000000186a187220 */ /* 0x040fe20000400000 */
[----:B------:R-:W-:Y:S01]  /*7040*/  F2FP.F16.E4M3.UNPACK_B R4, R152 ;  /* 0x00000098ff04723e */ /* 0x000fe200020006ff */
[----:B------:R-:W-:Y:S02]  /*7050*/  HADD2.F32 R146, -RZ, R6.H1_H1 ;  /* 0x30000006ff927230 */ /* 0x000fe40000004100 */
[C---:B------:R-:W-:Y:S01]  /*7060*/  FMUL R25, R106.reuse, R25 ;  /* 0x000000196a197220 */ /* 0x040fe20000400000 */
[C---:B------:R-:W-:Y:S01]  /*7070*/  FMUL R28, R106.reuse, R28 ;  /* 0x0000001c6a1c7220 */ /* 0x040fe20000400000 */
[----:B------:R-:W-:Y:S01]  /*7080*/  F2FP.F16.E4M3.UNPACK_B R6, R153 ;  /* 0x00000099ff06723e */ /* 0x000fe200020006ff */
[--C-:B------:R-:W-:Y:S02]  /*7090*/  HADD2.F32 R149, -RZ, R4.reuse.H0_H0 ;  /* 0x20000004ff957230 */ /* 0x100fe40000004100 */
[C---:B------:R-:W-:Y:S01]  /*70a0*/  FMUL R29, R106.reuse, R29 ;  /* 0x0000001d6a1d7220 */ /* 0x040fe20000400000 */
[----:B------:R-:W-:Y:S01]  /*70b0*/  HADD2.F32 R150, -RZ, R4.H1_H1 ;  /* 0x30000004ff967230 */ /* 0x000fe20000004100 */
[----:B------:R-:W-:Y:S01]  /*70c0*/  F2FP.F16.E4M3.UNPACK_B R4, R160 ;  /* 0x000000a0ff04723e */ /* 0x000fe200020006ff */
[----:B------:R-:W-:Y:S02]  /*70d0*/  HADD2.F32 R154, -RZ, R6.H1_H1 ;  /* 0x30000006ff9a7230 */ /* 0x000fe40000004100 */
[C---:B------:R-:W-:Y:S01]  /*70e0*/  FMUL R98, R106.reuse, R98 ;  /* 0x000000626a627220 */ /* 0x040fe20000400000 */
[--C-:B------:R-:W-:Y:S02]  /*70f0*/  HADD2.F32 R147, -RZ, R5.reuse.H0_H0 ;  /* 0x20000005ff937230 */ /* 0x100fe40000004100 */
[----:B------:R-:W-:Y:S01]  /*7100*/  FMUL R99, R106, R99 ;  /* 0x000000636a637220 */ /* 0x000fe20000400000 */
[----:B------:R-:W-:Y:S01]  /*7110*/  F2FP.F16.E4M3.UNPACK_B R112, R112.H1 ;  /* 0x00000070ff70723e */ /* 0x000fe200030006ff */
[--C-:B------:R-:W-:Y:S02]  /*7120*/  HADD2.F32 R157, -RZ, R4.reuse.H0_H0 ;  /* 0x20000004ff9d7230 */ /* 0x100fe40000004100 */
[----:B------:R-:W-:Y:S01]  /*7130*/  FFMA R98, R13, UR39, R98 ;  /* 0x000000270d627c23 */ /* 0x000fe20008000062 */
[----:B------:R-:W-:Y:S01]  /*7140*/  HADD2.F32 R158, -RZ, R4.H1_H1 ;  /* 0x30000004ff9e7230 */ /* 0x000fe20000004100 */
[----:B------:R-:W-:Y:S01]  /*7150*/  F2FP.F16.E4M3.UNPACK_B R4, R168 ;  /* 0x000000a8ff04723e */ /* 0x000fe200020006ff */
[----:B------:R-:W-:Y:S01]  /*7160*/  FFMA R99, R12, UR39, R99 ;  /* 0x000000270c637c23 */ /* 0x000fe20008000063 */
[----:B------:R-:W-:Y:S01]  /*7170*/  FFMA R100, R15, UR39, R100 ;  /* 0x000000270f647c23 */ /* 0x000fe20008000064 */
[----:B------:R-:W-:Y:S01]  /*7180*/  FFMA R101, R14, UR39, R101 ;  /* 0x000000270e657c23 */ /* 0x000fe20008000065 */
[----:B------:R-:W-:Y:S02]  /*7190*/  HADD2.F32 R111, -RZ, R112.H0_H0 ;  /* 0x20000070ff6f7230 */ /* 0x000fe40000004100 */
[C---:B------:R-:W-:Y:S01]  /*71a0*/  FMUL R102, R106.reuse, R102 ;  /* 0x000000666a667220 */ /* 0x040fe20000400000 */
[----:B------:R-:W-:Y:S01]  /*71b0*/  F2FP.F16.E4M3.UNPACK_B R120, R120.H1 ;  /* 0x00000078ff78723e */ /* 0x000fe200030006ff */
[----:B------:R-:W-:Y:S02]  /*71c0*/  HADD2.F32 R165, -RZ, R4.H0_H0 ;  /* 0x20000004ffa57230 */ /* 0x000fe40000004100 */
[----:B------:R-:W-:Y:S01]  /*71d0*/  FMUL R103, R106, R103 ;  /* 0x000000676a677220 */ /* 0x000fe20000400000 */
[----:B------:R-:W-:Y:S01]  /*71e0*/  HADD2.F32 R148, -RZ, R5.H1_H1 ;  /* 0x30000005ff947230 */ /* 0x000fe20000004100 */
[----:B------:R-:W-:Y:S01]  /*71f0*/  F2FP.F16.E4M3.UNPACK_B R5, R153.H1 ;  /* 0x00000099ff05723e */ /* 0x000fe200030006ff */
[----:B------:R-:W-:Y:S01]  /*7200*/  HADD2.F32 R153, -RZ, R6.H0_H0 ;  /* 0x20000006ff997230 */ /* 0x000fe20000004100 */
[-C--:B------:R-:W-:Y:S01]  /*7210*/  F2FP.F16.E4M3.UNPACK_B R6, R161.reuse ;  /* 0x000000a1ff06723e */ /* 0x080fe200020006ff */
[----:B------:R-:W-:Y:S01]  /*7220*/  HADD2.F32 R166, -RZ, R4.H1_H1 ;  /* 0x30000004ffa67230 */ /* 0x000fe20000004100 */
[----:B------:R-:W-:Y:S01]  /*7230*/  F2FP.F16.E4M3.UNPACK_B R4, R176 ;  /* 0x000000b0ff04723e */ /* 0x000fe200020006ff */
[----:B------:R-:W-:Y:S02]  /*7240*/  HADD2.F32 R112, -RZ, R112.H1_H1 ;  /* 0x30000070ff707230 */ /* 0x000fe40000004100 */
[----:B------:R-:W-:Y:S01]  /*7250*/  FFMA R102, R21, UR39, R102 ;  /* 0x0000002715667c23 */ /* 0x000fe20008000066 */
[----:B------:R-:W-:Y:S02]  /*7260*/  HADD2.F32 R162, -RZ, R6.H1_H1 ;  /* 0x30000006ffa27230 */ /* 0x000fe40000004100 */
[----:B------:R-:W-:Y:S01]  /*7270*/  FFMA R103, R20, UR39, R103 ;  /* 0x0000002714677c23 */ /* 0x000fe20008000067 */
[--C-:B------:R-:W-:Y:S02]  /*7280*/  HADD2.F32 R173, -RZ, R4.reuse.H0_H0 ;  /* 0x20000004ffad7230 */ /* 0x100fe40000004100 */
[----:B------:R-:W-:Y:S01]  /*7290*/  FFMA R88, R109, UR39, R88 ;  /* 0x000000276d587c23 */ /* 0x000fe20008000058 */
[----:B------:R-:W-:Y:S01]  /*72a0*/  HADD2.F32 R174, -RZ, R4.H1_H1 ;  /* 0x30000004ffae7230 */ /* 0x000fe20000004100 */
[----:B------:R-:W-:Y:S01]  /*72b0*/  F2FP.F16.E4M3.UNPACK_B R4, R184 ;  /* 0x000000b8ff04723e */ /* 0x000fe200020006ff */
[----:B------:R-:W-:Y:S01]  /*72c0*/  FFMA R89, R110, UR39, R89 ;  /* 0x000000276e597c23 */ /* 0x000fe20008000059 */
[----:B------:R-:W-:Y:S01]  /*72d0*/  F2FP.SATFINITE.E4M3.F32.PACK_AB_MERGE_C R15, R103, R102, RZ ;  /* 0x00000066670f723e */ /* 0x000fe200048070ff */
[--C-:B------:R-:W-:Y:S02]  /*72e0*/  HADD2.F32 R155, -RZ, R5.reuse.H0_H0 ;  /* 0x20000005ff9b7230 */ /* 0x100fe40000004100 */
[C---:B------:R-:W-:Y:S01]  /*72f0*/  FMUL R90, R106.reuse, R90 ;  /* 0x0000005a6a5a7220 */ /* 0x040fe20000400000 */
[--C-:B------:R-:W-:Y:S01]  /*7300*/  HADD2.F32 R181, -RZ, R4.reuse.H0_H0 ;  /* 0x20000004ffb57230 */ /* 0x100fe20000004100 */
[----:B------:R-:W-:Y:S01]  /*7310*/  F2FP.SATFINITE.E4M3.F32.PACK_AB_MERGE_C R15, R101, R100, R15 ;  /* 0x00000064650f723e */ /* 0x000fe2000480700f */
[----:B------:R-:W-:Y:S02]  /*7320*/  HADD2.F32 R182, -RZ, R4.H1_H1 ;  /* 0x30000004ffb67230 */ /* 0x000fe40000004100 */
[----:B------:R-:W-:Y:S01]  /*7330*/  FFMA R90, R111, UR39, R90 ;  /* 0x000000276f5a7c23 */ /* 0x000fe2000800005a */
[----:B------:R-:W-:Y:S01]  /*7340*/  HADD2.F32 R156, -RZ, R5.H1_H1 ;  /* 0x30000005ff9c7230 */ /* 0x000fe20000004100 */
[----:B------:R-:W-:Y:S01]  /*7350*/  F2FP.F16.E4M3.UNPACK_B R5, R161.H1 ;  /* 0x000000a1ff05723e */ /* 0x000fe200030006ff */
[----:B------:R-:W-:Y:S01]  /*7360*/  HADD2.F32 R161, -RZ, R6.H0_H0 ;  /* 0x20000006ffa17230 */ /* 0x000fe20000004100 */
[----:B------:R-:W-:Y:S01]  /*7370*/  F2FP.F16.E4M3.UNPACK_B R6, R169 ;  /* 0x000000a9ff06723e */ /* 0x000fe200020006ff */
[C---:B------:R-:W-:Y:S01]  /*7380*/  FMUL R91, R106.reuse, R91 ;  /* 0x0000005b6a5b7220 */ /* 0x040fe20000400000 */
[C---:B------:R-:W-:Y:S01]  /*7390*/  FMUL R94, R106.reuse, R94 ;  /* 0x0000005e6a5e7220 */ /* 0x040fe20000400000 */
[--C-:B------:R-:W-:Y:S02]  /*73a0*/  HADD2.F32 R163, -RZ, R5.reuse.H0_H0 ;  /* 0x20000005ffa37230 */ /* 0x100fe40000004100 */
[----:B------:R-:W-:Y:S01]  /*73b0*/  FMUL R95, R106, R95 ;  /* 0x0000005f6a5f7220 */ /* 0x000fe20000400000 */
[--C-:B------:R-:W-:Y:S02]  /*73c0*/  HADD2.F32 R170, -RZ, R6.reuse.H1_H1 ;  /* 0x30000006ffaa7230 */ /* 0x100fe40000004100 */
[----:B------:R-:W-:Y:S01]  /*73d0*/  FFMA R91, R112, UR39, R91 ;  /* 0x00000027705b7c23 */ /* 0x000fe2000800005b */
[----:B------:R-:W-:Y:S01]  /*73e0*/  FFMA R92, R113, UR39, R92 ;  /* 0x00000027715c7c23 */ /* 0x000fe2000800005c */
[----:B------:R-:W-:Y:S01]  /*73f0*/  FFMA R93, R114, UR39, R93 ;  /* 0x00000027725d7c23 */ /* 0x000fe2000800005d */
[----:B------:R-:W-:Y:S01]  /*7400*/  F2FP.F16.E4M3.UNPACK_B R186, R185 ;  /* 0x000000b9ffba723e */ /* 0x000fe200020006ff */
[----:B------:R-:W-:Y:S01]  /*7410*/  HADD2.F32 R164, -RZ, R5.H1_H1 ;  /* 0x30000005ffa47230 */ /* 0x000fe20000004100 */
[----:B------:R-:W-:Y:S01]  /*7420*/  F2FP.F16.E4M3.UNPACK_B R5, R169.H1 ;  /* 0x000000a9ff05723e */ /* 0x000fe200030006ff */
[----:B------:R-:W-:Y:S01]  /*7430*/  HADD2.F32 R169, -RZ, R6.H0_H0 ;  /* 0x20000006ffa97230 */ /* 0x000fe20000004100 */
[----:B------:R-:W-:Y:S01]  /*7440*/  F2FP.F16.E4M3.UNPACK_B R6, R177 ;  /* 0x000000b1ff06723e */ /* 0x000fe200020006ff */
[----:B------:R-:W-:Y:S01]  /*7450*/  FFMA R94, R115, UR39, R94 ;  /* 0x00000027735e7c23 */ /* 0x000fe2000800005e */
[----:B------:R-:W-:Y:S01]  /*7460*/  F2FP.F16.E4M3.UNPACK_B R185, R185.H1 ;  /* 0x000000b9ffb9723e */ /* 0x000fe200030006ff */
[----:B------:R-:W-:Y:S01]  /*7470*/  HADD2.F32 R119, -RZ, R120.H0_H0 ;  /* 0x20000078ff777230 */ /* 0x000fe20000004100 */
[----:B------:R-:W-:Y:S01]  /*7480*/  F2FP.SATFINITE.E4M3.F32.PACK_AB_MERGE_C R20, R91, R90, RZ ;  /* 0x0000005a5b14723e */ /* 0x000fe200048070ff */
[--C-:B------:R-:W-:Y:S02]  /*7490*/  HADD2.F32 R178, -RZ, R6.reuse.H1_H1 ;  /* 0x30000006ffb27230 */ /* 0x100fe40000004100 */
[----:B------:R-:W-:Y:S01]  /*74a0*/  FFMA R95, R116, UR39, R95 ;  /* 0x00000027745f7c23 */ /* 0x000fe2000800005f */
[--C-:B------:R-:W-:Y:S01]  /*74b0*/  HADD2.F32 R171, -RZ, R5.reuse.H0_H0 ;  /* 0x20000005ffab7230 */ /* 0x100fe20000004100 */
[----:B------:R-:W-:Y:S01]  /*74c0*/  F2FP.SATFINITE.E4M3.F32.PACK_AB_MERGE_C R20, R89, R88, R20 ;  /* 0x000000585914723e */ /* 0x000fe20004807014 */
[----:B------:R-:W-:Y:S01]  /*74d0*/  HADD2.F32 R172, -RZ, R5.H1_H1 ;  /* 0x30000005ffac7230 */ /* 0x000fe20000004100 */
[----:B------:R-:W-:Y:S01]  /*74e0*/  F2FP.F16.E4M3.UNPACK_B R5, R177.H1 ;  /* 0x000000b1ff05723e */ /* 0x000fe200030006ff */
[----:B------:R-:W-:Y:S02]  /*74f0*/  HADD2.F32 R177, -RZ, R6.H0_H0 ;  /* 0x20000006ffb17230 */ /* 0x000fe40000004100 */
[----:B------:R-:W-:Y:S01]  /*7500*/  FFMA R80, R117, UR39, R80 ;  /* 0x0000002775507c23 */ /* 0x000fe20008000050 */
[----:B------:R-:W-:Y:S01]  /*7510*/  FFMA R81, R118, UR39, R81 ;  /* 0x0000002776517c23 */ /* 0x000fe20008000051 */
[----:B------:R-:W-:Y:S01]  /*7520*/  F2FP.SATFINITE.E4M3.F32.PACK_AB_MERGE_C R21, R95, R94, RZ ;  /* 0x0000005e5f15723e */ /* 0x000fe200048070ff */
[--C-:B------:R-:W-:Y:S02]  /*7530*/  HADD2.F32 R179, -RZ, R5.reuse.H0_H0 ;  /* 0x20000005ffb37230 */ /* 0x100fe40000004100 */
[C---:B------:R-:W-:Y:S01]  /*7540*/  FMUL R82, R106.reuse, R82 ;  /* 0x000000526a527220 */ /* 0x040fe20000400000 */
[----:B------:R-:W-:Y:S01]  /*7550*/  HADD2.F32 R120, -RZ, R120.H1_H1 ;  /* 0x30000078ff787230 */ /* 0x000fe20000004100 */
[----:B------:R-:W-:Y:S01]  /*7560*/  F2FP.SATFINITE.E4M3.F32.PACK_AB_MERGE_C R21, R93, R92, R21 ;  /* 0x0000005c5d15723e */ /* 0x000fe20004807015 */
[----:B------:R-:W-:Y:S02]  /*7570*/  HADD2.F32 R180, -RZ, R5.H1_H1 ;  /* 0x30000005ffb47230 */ /* 0x000fe40000004100 */
[----:B------:R-:W-:Y:S01]  /*7580*/  FFMA R82, R119, UR39, R82 ;  /* 0x0000002777527c23 */ /* 0x000fe20008000052 */
[----:B------:R-:W-:Y:S01]  /*7590*/  LDTM.16dp32bit_t0_t15.x8 R4, tmem[UR4+0xa0] ;  /* 0x0000a004000479ee */ /* 0x000fe20008980000 */
[----:B------:R-:W1:Y:S01]  /*75a0*/  LDTM.16dp32bit_t16_t31.x8 R4, tmem[UR4+0xa8] ;  /* 0x0000a804000479ee */ /* 0x000e6200089a0000 */
[----:B------:R-:W-:Y:S01]  /*75b0*/  NOP ;  /* 0x0000000000007918 */ /* 0x000fe20000000000 */
[----:B-1----:R-:W-:Y:S01]  /*75c0*/  SYNCS.ARRIVE.TRANS64.RED.A1T0 RZ, [UR5], RZ ;  /* 0x000000ffffff79a7 */ /* 0x002fe20008100405 */
[----:B------:R-:W-:Y:S01]  /*75d0*/  STS.64 [R201+UR44+0x3180], R20 ;  /* 0x00318014c9007988 */ /* 0x000fe20008000a2c */
[--C-:B------:R-:W-:Y:S02]  /*75e0*/  HADD2.F32 R13, -RZ, R185.reuse.H0_H0 ;  /* 0x200000b9ff0d7230 */ /* 0x100fe40000004100 */
[----:B------:R-:W-:Y:S01]  /*75f0*/  FMUL R83, R106, R83 ;  /* 0x000000536a537220 */ /* 0x000fe20000400000 */
[----:B------:R-:W-:Y:S01]  /*7600*/  F2FP.F16.E4M3.UNPACK_B R128, R128.H1 ;  /* 0x00000080ff80723e */ /* 0x000fe200030006ff */
[----:B------:R-:W-:Y:S01]  /*7610*/  HADD2.F32 R12, -RZ, R185.H1_H1 ;  /* 0x300000b9ff0c7230 */ /* 0x000fe20000004100 */
[----:B------:R-:W-:Y:S01]  /*7620*/  F2FP.SATFINITE.E4M3.F32.PACK_AB_MERGE_C R185, R99, R98, RZ ;  /* 0x0000006263b9723e */ /* 0x000fe200048070ff */
[----:B------:R-:W-:Y:S01]  /*7630*/  FFMA R83, R120, UR39, R83 ;  /* 0x0000002778537c23 */ /* 0x000fe20008000053 */
[----:B------:R-:W-:Y:S01]  /*7640*/  FFMA R84, R121, UR39, R84 ;  /* 0x0000002779547c23 */ /* 0x000fe20008000054 */
[----:B------:R-:W-:Y:S01]  /*7650*/  FFMA R85, R122, UR39, R85 ;  /* 0x000000277a557c23 */ /* 0x000fe20008000055 */
[----:B------:R-:W-:Y:S01]  /*7660*/  F2FP.SATFINITE.E4M3.F32.PACK_AB_MERGE_C R14, R97, R96, R185 ;  /* 0x00000060610e723e */ /* 0x000fe200048070b9 */
[--C-:B------:R-:W-:Y:S01]  /*7670*/  HADD2.F32 R3, -RZ, R186.reuse.H0_H0 ;  /* 0x200000baff037230 */ /* 0x100fe20000004100 */
[----:B------:R-:W-:Y:S01]  /*7680*/  F2FP.SATFINITE.E4M3.F32.PACK_AB_MERGE_C R109, R83, R82, RZ ;  /* 0x00000052536d723e */ /* 0x000fe200048070ff */
[----:B------:R-:W-:Y:S02]  /*7690*/  HADD2.F32 R0, -RZ, R186.H1_H1 ;  /* 0x300000baff007230 */ /* 0x000fe40000004100 */
[C---:B------:R-:W-:Y:S01]  /*76a0*/  FMUL R86, R106.reuse, R86 ;  /* 0x000000566a567220 */ /* 0x040fe20000400000 */
[----:B------:R1:W-:Y:S01]  /*76b0*/  STS.64 [R201+UR44+0x2d80], R14 ;  /* 0x002d800ec9007988 */ /* 0x0003e20008000a2c */
[C---:B------:R-:W-:Y:S01]  /*76c0*/  FMUL R87, R106.reuse, R87 ;  /* 0x000000576a577220 */ /* 0x040fe20000400000 */
[--C-:B------:R-:W-:Y:S02]  /*76d0*/  HADD2.F32 R127, -RZ, R128.reuse.H0_H0 ;  /* 0x20000080ff7f7230 */ /* 0x100fe40000004100 */
[----:B------:R-:W-:Y:S01]  /*76e0*/  FFMA R86, R123, UR39, R86 ;  /* 0x000000277b567c23 */ /* 0x000fe20008000056 */
[----:B------:R-:W-:Y:S01]  /*76f0*/  FMUL R74, R106, R74 ;  /* 0x0000004a6a4a7220 */ /* 0x000fe20000400000 */
[----:B------:R-:W-:Y:S02]  /*7700*/  HADD2.F32 R128, -RZ, R128.H1_H1 ;  /* 0x30000080ff807230 */ /* 0x000fe40000004100 */
[----:B------:R-:W-:Y:S01]  /*7710*/  FFMA R87, R124, UR39, R87 ;  /* 0x000000277c577c23 */ /* 0x000fe20008000057 */
[----:B------:R-:W-:Y:S01]  /*7720*/  FFMA R72, R125, UR39, R72 ;  /* 0x000000277d487c23 */ /* 0x000fe20008000048 */
[----:B------:R-:W-:Y:S01]  /*7730*/  FFMA R73, R126, UR39, R73 ;  /* 0x000000277e497c23 */ /* 0x000fe20008000049 */
[----:B------:R-:W-:Y:S01]  /*7740*/  FFMA R74, R127, UR39, R74 ;  /* 0x000000277f4a7c23 */ /* 0x000fe2000800004a */
[C---:B------:R-:W-:Y:S01]  /*7750*/  FMUL R4, R106.reuse, R4 ;  /* 0x000000046a047220 */ /* 0x040fe20000400000 */
[----:B------:R-:W-:Y:S01]  /*7760*/  F2FP.SATFINITE.E4M3.F32.PACK_AB_MERGE_C R110, R87, R86, RZ ;  /* 0x00000056576e723e */ /* 0x000fe200048070ff */
[C---:B------:R-:W-:Y:S01]  /*7770*/  FMUL R5, R106.reuse, R5 ;  /* 0x000000056a057220 */ /* 0x040fe20000400000 */
[C---:B------:R-:W-:Y:S01]  /*7780*/  FMUL R8, R106.reuse, R8 ;  /* 0x000000086a087220 */ /* 0x040fe20000400000 */
[C---:B------:R-:W-:Y:S01]  /*7790*/  FMUL R9, R106.reuse, R9 ;  /* 0x000000096a097220 */ /* 0x040fe20000400000 */
[C---:B------:R-:W-:Y:S01]  /*77a0*/  FMUL R75, R106.reuse, R75 ;  /* 0x0000004b6a4b7220 */ /* 0x040fe20000400000 */
[----:B------:R-:W-:Y:S01]  /*77b0*/  F2FP.F16.E4M3.UNPACK_B R136, R136.H1 ;  /* 0x00000088ff88723e */ /* 0x000fe200030006ff */
[C---:B------:R-:W-:Y:S01]  /*77c0*/  FMUL R78, R106.reuse, R78 ;  /* 0x0000004e6a4e7220 */ /* 0x040fe20000400000 */
[----:B------:R-:W-:Y:S01]  /*77d0*/  FMUL R79, R106, R79 ;  /* 0x0000004f6a4f7220 */ /* 0x000fe20000400000 */
[----:B------:R-:W-:Y:S01]  /*77e0*/  FFMA R75, R128, UR39, R75 ;  /* 0x00000027804b7c23 */ /* 0x000fe2000800004b */
[----:B------:R-:W-:Y:S01]  /*77f0*/  FFMA R76, R129, UR39, R76 ;  /* 0x00000027814c7c23 */ /* 0x000fe2000800004c */
[----:B------:R-:W-:Y:S01]  /*7800*/  FFMA R77, R130, UR39, R77 ;  /* 0x00000027824d7c23 */ /* 0x000fe2000800004d */
[--C-:B------:R-:W-:Y:S02]  /*7810*/  HADD2.F32 R135, -RZ, R136.reuse.H0_H0 ;  /* 0x20000088ff877230 */ /* 0x100fe40000004100 */
[----:B------:R-:W-:Y:S01]  /*7820*/  FFMA R78, R131, UR39, R78 ;  /* 0x00000027834e7c23 */ /* 0x000fe2000800004e */
[----:B------:R-:W-:Y:S01]  /*7830*/  F2FP.SATFINITE.E4M3.F32.PACK_AB_MERGE_C R111, R75, R74, RZ ;  /* 0x0000004a4b6f723e */ /* 0x000fe200048070ff */
[----:B------:R-:W-:Y:S01]  /*7840*/  FFMA R79, R132, UR39, R79 ;  /* 0x00000027844f7c23 */ /* 0x000fe2000800004f */
[----:B------:R-:W-:Y:S01]  /*7850*/  FFMA R64, R133, UR39, R64 ;  /* 0x0000002785407c23 */ /* 0x000fe20008000040 */
[----:B-1----:R-:W-:Y:S01]  /*7860*/  F2FP.SATFINITE.E4M3.F32.PACK_AB_MERGE_C R15, R85, R84, R110 ;  /* 0x00000054550f723e */ /* 0x002fe2000480706e */
[----:B------:R-:W-:Y:S01]  /*7870*/  FFMA R65, R134, UR39, R65 ;  /* 0x0000002786417c23 */ /* 0x000fe20008000041 */
[----:B------:R-:W-:Y:S01]  /*7880*/  F2FP.SATFINITE.E4M3.F32.PACK_AB_MERGE_C R20, R73, R72, R111 ;  /* 0x000000484914723e */ /* 0x000fe2000480706f */
[C---:B------:R-:W-:Y:S01]  /*7890*/  FMUL R66, R106.reuse, R66 ;  /* 0x000000426a427220 */ /* 0x040fe20000400000 */
[----:B------:R-:W-:Y:S01]  /*78a0*/  HADD2.F32 R136, -RZ, R136.H1_H1 ;  /* 0x30000088ff887230 */ /* 0x000fe20000004100 */
[----:B------:R-:W-:Y:S01]  /*78b0*/  F2FP.SATFINITE.E4M3.F32.PACK_AB_MERGE_C R14, R81, R80, R109 ;  /* 0x00000050510e723e */ /* 0x000fe2000480706d */
[----:B------:R-:W-:Y:S01]  /*78c0*/  FMUL R67, R106, R67 ;  /* 0x000000436a437220 */ /* 0x000fe20000400000 */
[----:B------:R-:W-:Y:S01]  /*78d0*/  F2FP.F16.E4M3.UNPACK_B R144, R144.H1 ;  /* 0x00000090ff90723e */ /* 0x000fe200030006ff */
[----:B------:R-:W-:Y:S01]  /*78e0*/  FFMA R66, R135, UR39, R66 ;  /* 0x0000002787427c23 */ /* 0x000fe20008000042 */
[----:B------:R-:W-:Y:S01]  /*78f0*/  F2FP.SATFINITE.E4M3.F32.PACK_AB_MERGE_C R21, R79, R78, RZ ;  /* 0x0000004e4f15723e */ /* 0x000fe200048070ff */
[----:B------:R1:W-:Y:S01]  /*7900*/  STS.64 [R201+UR44+0x3580], R14 ;  /* 0x0035800ec9007988 */ /* 0x0003e20008000a2c */
[----:B------:R-:W-:Y:S01]  /*7910*/  FFMA R67, R136, UR39, R67 ;  /* 0x0000002788437c23 */ /* 0x000fe20008000043 */
[----:B------:R-:W-:Y:S01]  /*7920*/  FFMA R68, R137, UR39, R68 ;  /* 0x0000002789447c23 */ /* 0x000fe20008000044 */
[----:B------:R-:W-:Y:S01]  /*7930*/  F2FP.SATFINITE.E4M3.F32.PACK_AB_MERGE_C R21, R77, R76, R21 ;  /* 0x0000004c4d15723e */ /* 0x000fe20004807015 */
[----:B------:R-:W-:Y:S01]  /*7940*/  FFMA R69, R138, UR39, R69 ;  /* 0x000000278a457c23 */ /* 0x000fe20008000045 */
[C---:B------:R-:W-:Y:S01]  /*7950*/  FMUL R70, R106.reuse, R70 ;  /* 0x000000466a467220 */ /* 0x040fe20000400000 */
[----:B------:R-:W-:Y:S01]  /*7960*/  F2FP.SATFINITE.E4M3.F32.PACK_AB_MERGE_C R110, R67, R66, RZ ;  /* 0x00000042436e723e */ /* 0x000fe200048070ff */
[----:B------:R-:W-:Y:S01]  /*7970*/  FMUL R71, R106, R71 ;  /* 0x000000476a477220 */ /* 0x000fe20000400000 */
[--C-:B------:R-:W-:Y:S01]  /*7980*/  HADD2.F32 R143, -RZ, R144.reuse.H0_H0 ;  /* 0x20000090ff8f7230 */ /* 0x100fe20000004100 */
[----:B------:R3:W-:Y:S01]  /*7990*/  STS.64 [R201+UR44+0x3980], R20 ;  /* 0x00398014c9007988 */ /* 0x0007e20008000a2c */
[----:B------:R-:W-:Y:S01]  /*79a0*/  F2FP.SATFINITE.E4M3.F32.PACK_AB_MERGE_C R110, R65, R64, R110 ;  /* 0x00000040416e723e */ /* 0x000fe2000480706e */
[----:B------:R-:W-:Y:S01]  /*79b0*/  FFMA R70, R139, UR39, R70 ;  /* 0x000000278b467c23 */ /* 0x000fe20008000046 */
[----:B------:R-:W-:Y:S01]  /*79c0*/  FFMA R71, R140, UR39, R71 ;  /* 0x000000278c477c23 */ /* 0x000fe20008000047 */
[----:B------:R-:W-:Y:S01]  /*79d0*/  FFMA R56, R141, UR39, R56 ;  /* 0x000000278d387c23 */ /* 0x000fe20008000038 */
[----:B------:R-:W-:Y:S01]  /*79e0*/  FFMA R57, R142, UR39, R57 ;  /* 0x000000278e397c23 */ /* 0x000fe20008000039 */
[C---:B------:R-:W-:Y:S01]  /*79f0*/  FMUL R58, R106.reuse, R58 ;  /* 0x0000003a6a3a7220 */ /* 0x040fe20000400000 */
[----:B------:R-:W-:Y:S01]  /*7a00*/  HADD2.F32 R144, -RZ, R144.H1_H1 ;  /* 0x30000090ff907230 */ /* 0x000fe20000004100 */
[----:B------:R-:W-:Y:S01]  /*7a10*/  F2FP.SATFINITE.E4M3.F32.PACK_AB_MERGE_C R111, R71, R70, RZ ;  /* 0x00000046476f723e */ /* 0x000fe200048070ff */
[----:B------:R-:W-:Y:S01]  /*7a20*/  FMUL R59, R106, R59 ;  /* 0x0000003b6a3b7220 */ /* 0x000fe20000400000 */
[----:B------:R-:W-:Y:S01]  /*7a30*/  F2FP.F16.E4M3.UNPACK_B R152, R152.H1 ;  /* 0x00000098ff98723e */ /* 0x000fe200030006ff */
[----:B------:R-:W-:Y:S01]  /*7a40*/  FFMA R58, R143, UR39, R58 ;  /* 0x000000278f3a7c23 */ /* 0x000fe2000800003a */
[----:B------:R-:W-:Y:S01]  /*7a50*/  F2FP.SATFINITE.E4M3.F32.PACK_AB_MERGE_C R111, R69, R68, R111 ;  /* 0x00000044456f723e */ /* 0x000fe2000480706f */
[----:B------:R-:W-:Y:S01]  /*7a60*/  FFMA R59, R144, UR39, R59 ;  /* 0x00000027903b7c23 */ /* 0x000fe2000800003b */
[----:B------:R-:W-:Y:S01]  /*7a70*/  FFMA R60, R145, UR39, R60 ;  /* 0x00000027913c7c23 */ /* 0x000fe2000800003c */
[----:B------:R-:W-:Y:S01]  /*7a80*/  FFMA R61, R146, UR39, R61 ;  /* 0x00000027923d7c23 */ /* 0x000fe2000800003d */
[C---:B------:R-:W-:Y:S01]  /*7a90*/  FMUL R62, R106.reuse, R62 ;  /* 0x0000003e6a3e7220 */ /* 0x040fe20000400000 */
[----:B------:R4:W-:Y:S01]  /*7aa0*/  STS.64 [R201+UR44+0x3d80], R110 ;  /* 0x003d806ec9007988 */ /* 0x0009e20008000a2c */
[----:B------:R-:W-:Y:S01]  /*7ab0*/  F2FP.SATFINITE.E4M3.F32.PACK_AB_MERGE_C R112, R59, R58, RZ ;  /* 0x0000003a3b70723e */ /* 0x000fe200048070ff */
[----:B------:R-:W-:Y:S01]  /*7ac0*/  FMUL R63, R106, R63 ;  /* 0x0000003f6a3f7220 */ /* 0x000fe20000400000 */
[--C-:B------:R-:W-:Y:S02]  /*7ad0*/  HADD2.F32 R151, -RZ, R152.reuse.H0_H0 ;  /* 0x20000098ff977230 */ /* 0x100fe40000004100 */
[----:B------:R-:W-:Y:S01]  /*7ae0*/  FFMA R62, R147, UR39, R62 ;  /* 0x00000027933e7c23 */ /* 0x000fe2000800003e */
[----:B------:R-:W-:Y:S01]  /*7af0*/  F2FP.SATFINITE.E4M3.F32.PACK_AB_MERGE_C R112, R57, R56, R112 ;  /* 0x000000383970723e */ /* 0x000fe20004807070 */
        /* <DEDUP_REMOVED lines=19> */
[----:B-1----:R-:W-:Y:S01]  /*7c30*/  F2FP.SATFINITE.E4M3.F32.PACK_AB_MERGE_C R14, R49, R48, R109 ;  /* 0x00000030310e723e */ /* 0x002fe2000480706d */
        /* <DEDUP_REMOVED lines=12> */
[C---:B------:R-:W-:Y:S01]  /*7d00*/  FMUL R46, R106.reuse, R46 ;  /* 0x0000002e6a2e7220 */ /* 0x040fe20000400000 */
[----:B------:R-:W-:Y:S01]  /*7d10*/  FMUL R47, R106, R47 ;  /* 0x0000002f6a2f7220 */ /* 0x000fe20000400000 */
[----:B------:R2:W-:Y:S01]  /*7d20*/  STS.64 [R201+UR44+0x4580], R14 ;  /* 0x0045800ec9007988 */ /* 0x0005e20008000a2c */
[----:B------:R-:W-:Y:S01]  /*7d30*/  FFMA R45, R162, UR39, R45 ;  /* 0x00000027a22d7c23 */ /* 0x000fe2000800002d */
[--C-:B------:R-:W-:Y:S01]  /*7d40*/  HADD2.F32 R167, -RZ, R168.reuse.H0_H0 ;  /* 0x200000a8ffa77230 */ /* 0x100fe20000004100 */
[----:B---3--:R-:W-:Y:S01]  /*7d50*/  F2FP.SATFINITE.E4M3.F32.PACK_AB_MERGE_C R20, R43, R42, RZ ;  /* 0x0000002a2b14723e */ /* 0x008fe200048070ff */
[----:B------:R-:W-:Y:S01]  /*7d60*/  FFMA R46, R163, UR39, R46 ;  /* 0x00000027a32e7c23 */ /* 0x000fe2000800002e */
[----:B------:R-:W-:Y:S01]  /*7d70*/  FFMA R47, R164, UR39, R47 ;  /* 0x00000027a42f7c23 */ /* 0x000fe2000800002f */
[----:B------:R-:W-:Y:S01]  /*7d80*/  FFMA R32, R165, UR39, R32 ;  /* 0x00000027a5207c23 */ /* 0x000fe20008000020 */
[C---:B------:R-:W-:Y:S01]  /*7d90*/  FMUL R34, R106.reuse, R34 ;  /* 0x000000226a227220 */ /* 0x040fe20000400000 */
[----:B------:R-:W-:Y:S02]  /*7da0*/  HADD2.F32 R168, -RZ, R168.H1_H1 ;  /* 0x300000a8ffa87230 */ /* 0x000fe40000004100 */
[----:B------:R-:W-:Y:S01]  /*7db0*/  FMUL R35, R106, R35 ;  /* 0x000000236a237220 */ /* 0x000fe20000400000 */
[----:B------:R-:W-:Y:S01]  /*7dc0*/  F2FP.F16.E4M3.UNPACK_B R176, R176.H1 ;  /* 0x000000b0ffb0723e */ /* 0x000fe200030006ff */
[----:B------:R-:W-:Y:S01]  /*7dd0*/  FFMA R33, R166, UR39, R33 ;  /* 0x00000027a6217c23 */ /* 0x000fe20008000021 */
[----:B------:R-:W-:Y:S01]  /*7de0*/  FFMA R34, R167, UR39, R34 ;  /* 0x00000027a7227c23 */ /* 0x000fe20008000022 */
[----:B------:R-:W-:Y:S01]  /*7df0*/  FMUL R38, R106, R38 ;  /* 0x000000266a267220 */ /* 0x000fe20000400000 */
[----:B------:R-:W-:Y:S01]  /*7e00*/  FFMA R35, R168, UR39, R35 ;  /* 0x00000027a8237c23 */ /* 0x000fe20008000023 */
[----:B------:R-:W-:Y:S01]  /*7e10*/  FMUL R39, R106, R39 ;  /* 0x000000276a277220 */ /* 0x000fe20000400000 */
[----:B------:R-:W-:Y:S01]  /*7e20*/  FFMA R36, R169, UR39, R36 ;  /* 0x00000027a9247c23 */ /* 0x000fe20008000024 */
[----:B------:R-:W-:Y:S01]  /*7e30*/  FFMA R37, R170, UR39, R37 ;  /* 0x00000027aa257c23 */ /* 0x000fe20008000025 */
[--C-:B------:R-:W-:Y:S02]  /*7e40*/  HADD2.F32 R175, -RZ, R176.reuse.H0_H0 ;  /* 0x200000b0ffaf7230 */ /* 0x100fe40000004100 */
[----:B------:R-:W-:Y:S01]  /*7e50*/  FFMA R38, R171, UR39, R38 ;  /* 0x00000027ab267c23 */ /* 0x000fe20008000026 */
[----:B------:R-:W-:Y:S01]  /*7e60*/  FMUL R26, R106, R26 ;  /* 0x0000001a6a1a7220 */ /* 0x000fe20000400000 */
[----:B------:R-:W-:Y:S02]  /*7e70*/  HADD2.F32 R176, -RZ, R176.H1_H1 ;  /* 0x300000b0ffb07230 */ /* 0x000fe40000004100 */
[----:B------:R-:W-:Y:S01]  /*7e80*/  FFMA R39, R172, UR39, R39 ;  /* 0x00000027ac277c23 */ /* 0x000fe20008000027 */
[----:B------:R-:W-:Y:S01]  /*7e90*/  FMUL R27, R106, R27 ;  /* 0x0000001b6a1b7220 */ /* 0x000fe20000400000 */
[----:B------:R-:W-:Y:S01]  /*7ea0*/  FFMA R24, R173, UR39, R24 ;  /* 0x00000027ad187c23 */ /* 0x000fe20008000018 */
        /* <DEDUP_REMOVED lines=10> */
[----:B------:R-:W-:Y:S02]  /*7f50*/  HADD2.F32 R184, -RZ, R184.H1_H1 ;  /* 0x300000b8ffb87230 */ /* 0x000fe40000004100 */
[----:B------:R-:W-:Y:S01]  /*7f60*/  FMUL R6, R106, R6 ;  /* 0x000000066a067220 */ /* 0x000fe20000400000 */
[----:B------:R-:W-:Y:S01]  /*7f70*/  FFMA R31, R180, UR39, R31 ;  /* 0x00000027b41f7c23 */ /* 0x000fe2000800001f */
[----:B------:R-:W-:Y:S01]  /*7f80*/  FMUL R7, R106, R7 ;  /* 0x000000076a077220 */ /* 0x000fe20000400000 */
[----:B------:R-:W-:Y:S01]  /*7f90*/  FFMA R4, R181, UR39, R4 ;  /* 0x00000027b5047c23 */ /* 0x000fe20008000004 */
[----:B------:R-:W-:Y:S01]  /*7fa0*/  FFMA R5, R182, UR39, R5 ;  /* 0x00000027b6057c23 */ /* 0x000fe20008000005 */
[----:B------:R-:W-:Y:S01]  /*7fb0*/  FFMA R6, R183, UR39, R6 ;  /* 0x00000027b7067c23 */ /* 0x000fe20008000006 */
[----:B------:R-:W-:Y:S01]  /*7fc0*/  FMUL R10, R106, R10 ;  /* 0x0000000a6a0a7220 */ /* 0x000fe20000400000 */
[----:B------:R-:W-:Y:S01]  /*7fd0*/  FFMA R7, R184, UR39, R7 ;  /* 0x00000027b8077c23 */ /* 0x000fe20008000007 */
[----:B------:R-:W-:Y:S01]  /*7fe0*/  FMUL R11, R106, R11 ;  /* 0x0000000b6a0b7220 */ /* 0x000fe20000400000 */
[----:B------:R-:W-:Y:S01]  /*7ff0*/  FFMA R8, R3, UR39, R8 ;  /* 0x0000002703087c23 */ /* 0x000fe20008000008 */
[----:B------:R-:W-:Y:S01]  /*8000*/  FFMA R9, R0, UR39, R9 ;  /* 0x0000002700097c23 */ /* 0x000fe20008000009 */
[----:B------:R-:W-:Y:S01]  /*8010*/  FFMA R10, R13, UR39, R10 ;  /* 0x000000270d0a7c23 */ /* 0x000fe2000800000a */
[----:B------:R-:W-:Y:S01]  /*8020*/  FFMA R11, R12, UR39, R11 ;  /* 0x000000270c0b7c23 */ /* 0x000fe2000800000b */
[----:B------:R-:W-:Y:S01]  /*8030*/  F2FP.SATFINITE.E4M3.F32.PACK_AB_MERGE_C R26, R27, R26, RZ ;  /* 0x0000001a1b1a723e */ /* 0x000fe200048070ff */
[----:B------:R-:W-:Y:S01]  /*8040*/  UIADD3 UR62, UPT, UPT, UR38, 0x1, URZ ;  /* 0x00000001263e7890 */ /* 0x000fe2000fffe0ff */
[----:B------:R-:W-:Y:S01]  /*8050*/  F2FP.SATFINITE.E4M3.F32.PACK_AB_MERGE_C R6, R7, R6, RZ ;  /* 0x000000060706723e */ /* 0x000fe200048070ff */
[----:B------:R-:W-:Y:S01]  /*8060*/  BSSY.RECONVERGENT B0, `(.L_x_96) ;  /* 0x0000057000007945 */ /* 0x000fe20003800200 */
[----:B------:R-:W-:Y:S02]  /*8070*/  F2FP.SATFINITE.E4M3.F32.PACK_AB_MERGE_C R21, R47, R46, RZ ;  /* 0x0000002e2f15723e */ /* 0x000fe400048070ff */
[----:B----4-:R-:W-:Y:S02]  /*8080*/  F2FP.SATFINITE.E4M3.F32.PACK_AB_MERGE_C R110, R35, R34, RZ ;  /* 0x00000022236e723e */ /* 0x010fe400048070ff */
[----:B------:R-:W-:Y:S02]  /*8090*/  F2FP.SATFINITE.E4M3.F32.PACK_AB_MERGE_C R111, R39, R38, RZ ;  /* 0x00000026276f723e */ /* 0x000fe400048070ff */
[----:B------:R-:W-:Y:S02]  /*80a0*/  F2FP.SATFINITE.E4M3.F32.PACK_AB_MERGE_C R30, R31, R30, RZ ;  /* 0x0000001e1f1e723e */ /* 0x000fe400048070ff */
[----:B------:R-:W-:Y:S02]  /*80b0*/  F2FP.SATFINITE.E4M3.F32.PACK_AB_MERGE_C R10, R11, R10, RZ ;  /* 0x0000000a0b0a723e */ /* 0x000fe400048070ff */
[----:B------:R-:W-:Y:S02]  /*80c0*/  F2FP.SATFINITE.E4M3.F32.PACK_AB_MERGE_C R24, R25, R24, R26 ;  /* 0x000000181918723e */ /* 0x000fe4000480701a */
[----:B------:R-:W-:Y:S02]  /*80d0*/  F2FP.SATFINITE.E4M3.F32.PACK_AB_MERGE_C R4, R5, R4, R6 ;  /* 0x000000040504723e */ /* 0x000fe40004807006 */
[----:B------:R-:W-:Y:S02]  /*80e0*/  F2FP.SATFINITE.E4M3.F32.PACK_AB_MERGE_C R20, R41, R40, R20 ;  /* 0x000000282914723e */ /* 0x000fe40004807014 */
[----:B------:R-:W-:Y:S02]  /*80f0*/  F2FP.SATFINITE.E4M3.F32.PACK_AB_MERGE_C R21, R45, R44, R21 ;  /* 0x0000002c2d15723e */ /* 0x000fe40004807015 */
[----:B------:R-:W-:Y:S02]  /*8100*/  F2FP.SATFINITE.E4M3.F32.PACK_AB_MERGE_C R110, R33, R32, R110 ;  /* 0x00000020216e723e */ /* 0x000fe4000480706e */
[----:B------:R-:W-:Y:S01]  /*8110*/  F2FP.SATFINITE.E4M3.F32.PACK_AB_MERGE_C R111, R37, R36, R111 ;  /* 0x00000024256f723e */ /* 0x000fe2000480706f */
[----:B------:R2:W-:Y:S01]  /*8120*/  STS.64 [R201+UR44+0x4980], R20 ;  /* 0x00498014c9007988 */ /* 0x0005e20008000a2c */
[----:B------:R-:W-:Y:S02]  /*8130*/  F2FP.SATFINITE.E4M3.F32.PACK_AB_MERGE_C R25, R29, R28, R30 ;  /* 0x0000001c1d19723e */ /* 0x000fe4000480701e */
[----:B------:R-:W-:Y:S03]  /*8140*/  F2FP.SATFINITE.E4M3.F32.PACK_AB_MERGE_C R5, R9, R8, R10 ;  /* 0x000000080905723e */ /* 0x000fe6000480700a */
[----:B------:R2:W-:Y:S06]  /*8150*/  STS.64 [R201+UR44+0x4d80], R110 ;  /* 0x004d806ec9007988 */ /* 0x0005ec0008000a2c */
[----:B------:R2:W-:Y:S06]  /*8160*/  STS.64 [R201+UR44+0x5180], R24 ;  /* 0x00518018c9007988 */ /* 0x0005ec0008000a2c */
[----:B------:R2:W-:Y:S01]  /*8170*/  STS.64 [R201+UR44+0x5580], R4 ;  /* 0x00558004c9007988 */ /* 0x0005e20008000a2c */
[----:B------:R-:W-:Y:S01]  /*8180*/  @!PT LDS RZ, [RZ] ;  /* 0x00000000fffff984 */ /* 0x000fe20000000800 */
[----:B------:R-:W-:Y:S01]  /*8190*/  @!PT LDS RZ, [RZ] ;  /* 0x00000000fffff984 */ /* 0x000fe20000000800 */
[----:B------:R-:W-:Y:S01]  /*81a0*/  @!PT LDS RZ, [RZ] ;  /* 0x00000000fffff984 */ /* 0x000fe20000000800 */
[----:B------:R-:W-:Y:S01]  /*81b0*/  @!PT LDS RZ, [RZ] ;  /* 0x00000000fffff984 */ /* 0x000fe20000000800 */
[----:B------:R1:W-:Y:S06]  /*81c0*/  MEMBAR.ALL.CTA ;  /* 0x0000000000007992 */ /* 0x0003ec0000008000 */
[----:B-1----:R-:W1:Y:S02]  /*81d0*/  FENCE.VIEW.ASYNC.S ;  /* 0x00000000000073c6 */ /* 0x002e640000000000 */
[----:B-1----:R-:W-:Y:S06]  /*81e0*/  BAR.SYNC.DEFER_BLOCKING 0x1, 0x80 ;  /* 0x0042000000007b1d */ /* 0x002fec0000010000 */
[----:B------:R-:W-:Y:S05]  /*81f0*/  @P0 BRA `(.L_x_97) ;  /* 0x0000000000f40947 */ /* 0x000fea0003800000 */
[----:B------:R-:W-:Y:S01]  /*8200*/  R2UR UR22, R197 ;  /* 0x00000000c51672ca */ /* 0x000fe200000e0000 */
[----:B------:R-:W-:Y:S01]  /*8210*/  UIADD3 UR64, UP0, UPT, UR60, 0x680, URZ ;  /* 0x000006803c407890 */ /* 0x000fe2000ff1e0ff */
[----:B------:R-:W-:Y:S01]  /*8220*/  R2UR UR21, R195 ;  /* 0x00000000c31572ca */ /* 0x000fe200000e0000 */
[----:B------:R-:W-:Y:S02]  /*8230*/  UIADD3 UR20, UPT, UPT, UR44, 0x2d80, URZ ;  /* 0x00002d802c147890 */ /* 0x000fe4000fffe0ff */
[----:B------:R-:W-:Y:S01]  /*8240*/  UIADD3.X UR65, UPT, UPT, URZ, UR61, URZ, UP0, !UPT ;  /* 0x0000003dff417290 */ /* 0x000fe200087fe4ff */
[----:B------:R-:W-:Y:S01]  /*8250*/  UMOV UR23, UR36 ;  /* 0x0000002400177c82 */ /* 0x000fe20008000000 */
[----:B------:R-:W-:Y:S01]  /*8260*/  UIADD3 UR16, UPT, UPT, UR44, 0x3180, URZ ;  /* 0x000031802c107890 */ /* 0x000fe2000fffe0ff */
[----:B------:R-:W-:Y:S01]  /*8270*/  UMOV UR19, UR36 ;  /* 0x0000002400137c82 */ /* 0x000fe20008000000 */
[----:B------:R-:W-:Y:S04]  /*8280*/  UIADD3 UR12, UPT, UPT, UR44, 0x3580, URZ ;  /* 0x000035802c0c7890 */ /* 0x000fe8000fffe0ff */
[----:B------:R-:W-:Y:S02]  /*8290*/  USHF.L.U32 UR22, UR22, 0x6, URZ ;  /* 0x0000000616167899 */ /* 0x000fe400080006ff */
[----:B------:R-:W-:Y:S01]  /*82a0*/  UIMAD UR21, UR21, 0xb0, URZ ;  /* 0x000000b0151578a4 */ /* 0x000fe2000f8e02ff */
[----:B------:R-:W-:Y:S01]  /*82b0*/  UMOV UR15, UR36 ;  /* 0x00000024000f7c82 */ /* 0x000fe20008000000 */
[----:B------:R-:W-:Y:S02]  /*82c0*/  UIADD3 UR8, UPT, UPT, UR44, 0x3980, URZ ;  /* 0x000039802c087890 */ /* 0x000fe4000fffe0ff */
[----:B------:R-:W-:Y:S01]  /*82d0*/  UIADD3 UR17, UPT, UPT, UR21, 0x10, URZ ;  /* 0x0000001015117890 */ /* 0x000fe2000fffe0ff */
[----:B------:R-:W-:Y:S01]  /*82e0*/  UMOV UR18, UR22 ;  /* 0x0000001600127c82 */ /* 0x000fe20008000000 */
[----:B------:R-:W-:Y:S03]  /*82f0*/  UIADD3 UR13, UPT, UPT, UR21, 0x20, URZ ;  /* 0x00000020150d7890 */ /* 0x000fe6000fffe0ff */
[----:B------:R1:W-:Y:S01]  /*8300*/  UTMASTG.3D [UR20], [UR64] ;  /* 0x00000014400073b5 */ /* 0x0003e20008010000 */
[----:B------:R-:W-:Y:S01]  /*8310*/  UMOV UR14, UR22 ;  /* 0x00000016000e7c82 */ /* 0x000fe20008000000 */
[----:B------:R-:W-:Y:S01]  /*8320*/  UIADD3 UR9, UPT, UPT, UR21, 0x30, URZ ;  /* 0x0000003015097890 */ /* 0x000fe2000fffe0ff */
[----:B------:R-:W-:Y:S01]  /*8330*/  UMOV UR11, UR36 ;  /* 0x00000024000b7c82 */ /* 0x000fe20008000000 */
[----:B------:R-:W-:Y:S01]  /*8340*/  UMOV UR10, UR22 ;  /* 0x00000016000a7c82 */ /* 0x000fe20008000000 */
[----:B------:R-:W-:Y:S01]  /*8350*/  UIADD3 UR4, UPT, UPT, UR44, 0x3d80, URZ ;  /* 0x00003d802c047890 */ /* 0x000fe2000fffe0ff */
[----:B------:R1:W-:Y:S01]  /*8360*/  UTMASTG.3D [UR16], [UR64] ;  /* 0x00000010400073b5 */ /* 0x0003e20008010000 */
[----:B------:R-:W-:Y:S01]  /*8370*/  UIADD3 UR5, UPT, UPT, UR21, 0x40, URZ ;  /* 0x0000004015057890 */ /* 0x000fe2000fffe0ff */
[----:B------:R-:W-:Y:S01]  /*8380*/  UMOV UR7, UR36 ;  /* 0x0000002400077c82 */ /* 0x000fe20008000000 */
[----:B------:R-:W-:Y:S01]  /*8390*/  UMOV UR6, UR22 ;  /* 0x0000001600067c82 */ /* 0x000fe20008000000 */
[----:B------:R-:W-:Y:S02]  /*83a0*/  UIADD3 UR24, UPT, UPT, UR44, 0x4180, URZ ;  /* 0x000041802c187890 */ /* 0x000fe4000fffe0ff */
[----:B------:R-:W-:Y:S01]  /*83b0*/  UIADD3 UR25, UPT, UPT, UR21, 0x50, URZ ;  /* 0x0000005015197890 */ /* 0x000fe2000fffe0ff */
[----:B------:R1:W-:Y:S01]  /*83c0*/  UTMASTG.3D [UR12], [UR64] ;  /* 0x0000000c400073b5 */ /* 0x0003e20008010000 */
[----:B------:R-:W-:Y:S01]  /*83d0*/  UMOV UR27, UR36 ;  /* 0x00000024001b7c82 */ /* 0x000fe20008000000 */
[----:B------:R-:W-:Y:S01]  /*83e0*/  UMOV UR26, UR22 ;  /* 0x00000016001a7c82 */ /* 0x000fe20008000000 */
[----:B------:R-:W-:Y:S02]  /*83f0*/  UIADD3 UR28, UPT, UPT, UR44, 0x4580, URZ ;  /* 0x000045802c1c7890 */ /* 0x000fe4000fffe0ff */
[----:B------:R-:W-:Y:S01]  /*8400*/  UIADD3 UR29, UPT, UPT, UR21, 0x60, URZ ;  /* 0x00000060151d7890 */ /* 0x000fe2000fffe0ff */
[----:B------:R-:W-:Y:S01]  /*8410*/  UMOV UR31, UR36 ;  /* 0x00000024001f7c82 */ /* 0x000fe20008000000 */
[----:B------:R1:W-:Y:S01]  /*8420*/  UTMASTG.3D [UR8], [UR64] ;  /* 0x00000008400073b5 */ /* 0x0003e20008010000 */
[----:B------:R-:W-:Y:S01]  /*8430*/  UMOV UR30, UR22 ;  /* 0x00000016001e7c82 */ /* 0x000fe20008000000 */
[----:B------:R-:W-:Y:S02]  /*8440*/  UIADD3 UR32, UPT, UPT, UR44, 0x4980, URZ ;  /* 0x000049802c207890 */ /* 0x000fe4000fffe0ff */
[----:B------:R-:W-:Y:S01]  /*8450*/  UIADD3 UR33, UPT, UPT, UR21, 0x70, URZ ;  /* 0x0000007015217890 */ /* 0x000fe2000fffe0ff */
[----:B------:R-:W-:Y:S01]  /*8460*/  UMOV UR35, UR36 ;  /* 0x0000002400237c82 */ /* 0x000fe20008000000 */
[----:B------:R-:W-:Y:S01]  /*8470*/  UMOV UR34, UR22 ;  /* 0x0000001600227c82 */ /* 0x000fe20008000000 */
[----:B------:R1:W-:Y:S01]  /*8480*/  UTMASTG.3D [UR4], [UR64] ;  /* 0x00000004400073b5 */ /* 0x0003e20008010000 */
[----:B------:R-:W-:Y:S02]  /*8490*/  UIADD3 UR48, UPT, UPT, UR44, 0x4d80, URZ ;  /* 0x00004d802c307890 */ /* 0x000fe4000fffe0ff */
        /* <DEDUP_REMOVED lines=13> */
[----:B------:R1:W-:Y:S01]  /*8570*/  UTMASTG.3D [UR32], [UR64] ;  /* 0x00000020400073b5 */ /* 0x0003e20008010000 */
[----:B------:R1:W-:Y:S01]  /*8580*/  UTMASTG.3D [UR48], [UR64] ;  /* 0x00000030400073b5 */ /* 0x0003e20008010000 */
[----:B------:R1:W-:Y:S03]  /*8590*/  UTMASTG.3D [UR52], [UR64] ;  /* 0x00000034400073b5 */ /* 0x0003e60008010000 */
[----:B------:R1:W-:Y:S01]  /*85a0*/  UTMASTG.3D [UR56], [UR64] ;  /* 0x00000038400073b5 */ /* 0x0003e20008010000 */
[----:B------:R0:W-:Y:S01]  /*85b0*/  UTMACMDFLUSH ;  /* 0x00000000000079b7 */ /* 0x0001e20000000000 */
[----:B-1----:R-:W-:Y:S04]  /*85c0*/  DEPBAR.LE SB0, 0x0 ;  /* 0x000080000000791a */ /* 0x002fe80000000000 */
.L_x_97:
[----:B------:R-:W-:Y:S05]  /*85d0*/  BSYNC.RECONVERGENT B0 ;  /* 0x0000000000007941 */ /* 0x000fea0003800200 */
.L_x_96:
[----:B------:R-:W-:Y:S01]  /*85e0*/  BAR.SYNC.DEFER_BLOCKING 0x1, 0x80 ;  /* 0x0042000000007b1d */ /* 0x000fe20000010000 */
[----:B------:R-:W-:Y:S01]  /*85f0*/  ISETP.NE.AND P1, PT, R208, RZ, PT ;  /* 0x000000ffd000720c */ /* 0x000fe20003f25270 */
[----:B------:R-:W-:Y:S01]  /*8600*/  UISETP.NE.AND UP0, UPT, UR62, 0x4, UPT ;  /* 0x000000043e00788c */ /* 0x000fe2000bf05270 */
[----:B------:R-:W-:Y:S01]  /*8610*/  ISETP.NE.AND P0, PT, R209, 0x2, PT ;  /* 0x00000002d100780c */ /* 0x000fe20003f05270 */
[----:B------:R-:W-:Y:S02]  /*8620*/  IMAD.IADD R195, R105, 0x1, R187 ;  /* 0x0000000169c37824 */ /* 0x000fe400078e02bb */
[----:B------:R-:W-:Y:S01]  /*8630*/  USEL UR4, URZ, 0x1, UP0 ;  /* 0x00000001ff047887 */ /* 0x000fe20008000000 */
[----:B------:R-:W-:Y:S01]  /*8640*/  SEL R0, RZ, 0x1, P0 ;  /* 0x00000001ff007807 */ /* 0x000fe20000000000 */
[----:B------:R-:W-:Y:S01]  /*8650*/  USEL UR38, UR62, URZ, UP0 ;  /* 0x000000ff3e267287 */ /* 0x000fe20008000000 */
[----:B------:R-:W-:Y:S01]  /*8660*/  SEL R209, R209, RZ, P0 ;  /* 0x000000ffd1d17207 */ /* 0x000fe20000000000 */
[----:B------:R-:W-:Y:S01]  /*8670*/  IMAD.IADD R197, R107, 0x1, R194 ;  /* 0x000000016bc57824 */ /* 0x000fe200078e02c2 */
[----:B------:R-:W-:Y:S02]  /*8680*/  LOP3.LUT R205, R205, R0, RZ, 0x3c, !PT ;  /* 0x00000000cdcd7212 */ /* 0x000fe400078e3cff */
[----:B------:R-:W-:Y:S02]  /*8690*/  LOP3.LUT R206, R206, UR4, RZ, 0x3c, !PT ;  /* 0x00000004cece7c12 */ /* 0x000fe4000f8e3cff */
[----:B------:R-:W-:Y:S01]  /*86a0*/  @P1 R2UR UR36, R203 ;  /* 0x00000000cb2412ca */ /* 0x000fe200000e0000 */
[----:B------:R-:W-:Y:S03]  /*86b0*/  @!UPT UIADD3 URZ, UPT, UPT, URZ, URZ, URZ ;  /* 0x000000fffffff290 */ /* 0x000fe6000fffe0ff */
[----:B------:R-:W-:Y:S11]  /*86c0*/  @P1 BRA `(.L_x_98) ;  /* 0xffffffc400841947 */ /* 0x000ff6000383ffff */
[----:B------:R-:W-:Y:S05]  /*86d0*/  EXIT ;  /* 0x000000000000794d */ /* 0x000fea0003800000 */
.L_x_19:
[----:B--2---:R2:W1:Y:S02]  /*86e0*/  SYNCS.PHASECHK.TRANS64.TRYWAIT P0, [R3+URZ+0xc0], R2 ;  /* 0x0000c002030075a7 */ /* 0x00446400080011ff */
[----:B-1----:R-:W-:Y:S05]  /*86f0*/  @!P0 NANOSLEEP.SYNCS 0x989680 ;  /* 0x009896800000895d */ /* 0x002fea0003900000 */
[----:B------:R-:W1:Y:S02]  /*8700*/  @!P0 SYNCS.PHASECHK.TRANS64 P0, [R3+URZ+0xc0], R2 ;  /* 0x0000c002030085a7 */ /* 0x000e6400080010ff */
[----:B-1----:R-:W-:Y:S05]  /*8710*/  @!P0 BRA `(.L_x_19) ;  /* 0xfffffffc00f08947 */ /* 0x002fea000383ffff */
[----:B------:R-:W-:Y:S05]  /*8720*/  BRA `(.L_x_99) ;  /* 0xffffff8c00887947 */ /* 0x000fea000383ffff */
.L_x_22:
[----:B-1----:R-:W-:Y:S07]  /*8730*/  MOV R2, UR33 ;  /* 0x0000002100027c02 */ /* 0x002fee0008000f00 */
.L_x_100:
[----:B-1----:R1:W2:Y:S02]  /*8740*/  SYNCS.PHASECHK.TRANS64.TRYWAIT P0, [R2+URZ+0x18], R5 ;  /* 0x00001805020075a7 */ /* 0x0022a400080011ff */
[----:B--2---:R-:W-:Y:S05]  /*8750*/  @!P0 NANOSLEEP.SYNCS 0x989680 ;  /* 0x009896800000895d */ /* 0x004fea0003900000 */
[----:B------:R-:W2:Y:S02]  /*8760*/  @!P0 SYNCS.PHASECHK.TRANS64 P0, [R2+URZ+0x18], R5 ;  /* 0x00001805020085a7 */ /* 0x000ea400080010ff */
[----:B--2---:R-:W-:Y:S05]  /*8770*/  @!P0 BRA `(.L_x_100) ;  /* 0xfffffffc00f08947 */ /* 0x004fea000383ffff */
[----:B------:R-:W-:Y:S05]  /*8780*/  BRA `(.L_x_21) ;  /* 0xffffff8c00d87947 */ /* 0x000fea000383ffff */
.L_x_28:
[----:B-1----:R-:W-:Y:S07]  /*8790*/  MOV R2, UR33 ;  /* 0x0000002100027c02 */ /* 0x002fee0008000f00 */
.L_x_101:
[----:B-1----:R1:W2:Y:S02]  /*87a0*/  SYNCS.PHASECHK.TRANS64.TRYWAIT P0, [R2+URZ+0x18], R5 ;  /* 0x00001805020075a7 */ /* 0x0022a400080011ff */
[----:B--2---:R-:W-:Y:S05]  /*87b0*/  @!P0 NANOSLEEP.SYNCS 0x989680 ;  /* 0x009896800000895d */ /* 0x004fea0003900000 */
[----:B------:R-:W2:Y:S02]  /*87c0*/  @!P0 SYNCS.PHASECHK.TRANS64 P0, [R2+URZ+0x18], R5 ;  /* 0x00001805020085a7 */ /* 0x000ea400080010ff */
[----:B--2---:R-:W-:Y:S05]  /*87d0*/  @!P0 BRA `(.L_x_101) ;  /* 0xfffffffc00f08947 */ /* 0x004fea000383ffff */
[----:B------:R-:W-:Y:S05]  /*87e0*/  BRA `(.L_x_27) ;  /* 0xffffff9000b07947 */ /* 0x000fea000383ffff */
.L_x_32:
[----:B-1----:R1:W2:Y:S02]  /*87f0*/  SYNCS.PHASECHK.TRANS64.TRYWAIT P0, [R2+URZ+0x50], R3 ;  /* 0x00005003020075a7 */ /* 0x0022a400080011ff */
[----:B--2---:R-:W-:Y:S05]  /*8800*/  @!P0 NANOSLEEP.SYNCS 0x989680 ;  /* 0x009896800000895d */ /* 0x004fea0003900000 */
[----:B------:R-:W2:Y:S02]  /*8810*/  @!P0 SYNCS.PHASECHK.TRANS64 P0, [R2+URZ+0x50], R3 ;  /* 0x00005003020085a7 */ /* 0x000ea400080010ff */
[----:B--2---:R-:W-:Y:S05]  /*8820*/  @!P0 BRA `(.L_x_32) ;  /* 0xfffffffc00f08947 */ /* 0x004fea000383ffff */
[----:B------:R-:W-:Y:S05]  /*8830*/  BRA `(.L_x_102) ;  /* 0xffffff9400687947 */ /* 0x000fea000383ffff */
.L_x_36:
[----:B----4-:R-:W-:-:S07]  /*8840*/  MOV R0, UR5 ;  /* 0x0000000500007c02 */ /* 0x010fce0008000f00 */
.L_x_103:
[----:B-1----:R1:W2:Y:S02]  /*8850*/  SYNCS.PHASECHK.TRANS64.TRYWAIT P0, [R0+URZ], R3 ;  /* 0x00000003000075a7 */ /* 0x0022a400080011ff */
[----:B--2---:R-:W-:Y:S05]  /*8860*/  @!P0 NANOSLEEP.SYNCS 0x989680 ;  /* 0x009896800000895d */ /* 0x004fea0003900000 */
[----:B------:R-:W2:Y:S02]  /*8870*/  @!P0 SYNCS.PHASECHK.TRANS64 P0, [R0+URZ], R3 ;  /* 0x00000003000085a7 */ /* 0x000ea400080010ff */
[----:B--2---:R-:W-:Y:S05]  /*8880*/  @!P0 BRA `(.L_x_103) ;  /* 0xfffffffc00f08947 */ /* 0x004fea000383ffff */
[----:B------:R-:W-:Y:S05]  /*8890*/  BRA `(.L_x_104) ;  /* 0xffffff9800d87947 */ /* 0x000fea000383ffff */
.L_x_37:
[----:B----4-:R-:W-:-:S07]  /*88a0*/  MOV R0, UR5 ;  /* 0x0000000500007c02 */ /* 0x010fce0008000f00 */
.L_x_105:
[----:B-1----:R1:W2:Y:S02]  /*88b0*/  SYNCS.PHASECHK.TRANS64.TRYWAIT P0, [R0+URZ], R3 ;  /* 0x00000003000075a7 */ /* 0x0022a400080011ff */
[----:B--2---:R-:W-:Y:S05]  /*88c0*/  @!P0 NANOSLEEP.SYNCS 0x989680 ;  /* 0x009896800000895d */ /* 0x004fea0003900000 */
[----:B------:R-:W2:Y:S02]  /*88d0*/  @!P0 SYNCS.PHASECHK.TRANS64 P0, [R0+URZ], R3 ;  /* 0x00000003000085a7 */ /* 0x000ea400080010ff */
[----:B--2---:R-:W-:Y:S05]  /*88e0*/  @!P0 BRA `(.L_x_105) ;  /* 0xfffffffc00f08947 */ /* 0x004fea000383ffff */
[----:B------:R-:W-:Y:S05]  /*88f0*/  BRA `(.L_x_106) ;  /* 0xffffff9800e47947 */ /* 0x000fea000383ffff */
.L_x_40:
[----:B-1----:R1:W2:Y:S02]  /*8900*/  SYNCS.PHASECHK.TRANS64.TRYWAIT P0, [R0+URZ+0xb0], R5 ;  /* 0x0000b005000075a7 */ /* 0x0022a400080011ff */
[----:B--2---:R-:W-:Y:S05]  /*8910*/  @!P0 NANOSLEEP.SYNCS 0x989680 ;  /* 0x009896800000895d */ /* 0x004fea0003900000 */
[----:B------:R-:W2:Y:S02]  /*8920*/  @!P0 SYNCS.PHASECHK.TRANS64 P0, [R0+URZ+0xb0], R5 ;  /* 0x0000b005000085a7 */ /* 0x000ea400080010ff */
[----:B--2---:R-:W-:Y:S05]  /*8930*/  @!P0 BRA `(.L_x_40) ;  /* 0xfffffffc00f08947 */ /* 0x004fea000383ffff */
[----:B------:R-:W-:Y:S05]  /*8940*/  BRA `(.L_x_107) ;  /* 0xffffff9c00407947 */ /* 0x000fea000383ffff */
.L_x_41:
[----:B------:R-:W-:-:S07]  /*8950*/  MOV R0, UR5 ;  /* 0x0000000500007c02 */ /* 0x000fce0008000f00 */
.L_x_108:
[----:B-1----:R1:W2:Y:S02]  /*8960*/  SYNCS.PHASECHK.TRANS64.TRYWAIT P0, [R0+URZ+0x60], R5 ;  /* 0x00006005000075a7 */ /* 0x0022a400080011ff */
[----:B--2---:R-:W-:Y:S05]  /*8970*/  @!P0 NANOSLEEP.SYNCS 0x989680 ;  /* 0x009896800000895d */ /* 0x004fea0003900000 */
[----:B------:R-:W2:Y:S02]  /*8980*/  @!P0 SYNCS.PHASECHK.TRANS64 P0, [R0+URZ+0x60], R5 ;  /* 0x00006005000085a7 */ /* 0x000ea400080010ff */
[----:B--2---:R-:W-:Y:S05]  /*8990*/  @!P0 BRA `(.L_x_108) ;  /* 0xfffffffc00f08947 */ /* 0x004fea000383ffff */
[----:B------:R-:W-:Y:S05]  /*89a0*/  BRA `(.L_x_109) ;  /* 0xffffff9c00507947 */ /* 0x000fea000383ffff */
.L_x_42:
[----:B-1----:R1:W2:Y:S02]  /*89b0*/  SYNCS.PHASECHK.TRANS64.TRYWAIT P1, [R0+URZ+0x50], R5 ;  /* 0x00005005000075a7 */ /* 0x0022a400080211ff */
[----:B--2---:R-:W-:Y:S05]  /*89c0*/  @!P1 NANOSLEEP.SYNCS 0x989680 ;  /* 0x009896800000995d */ /* 0x004fea0003900000 */
[----:B------:R-:W2:Y:S02]  /*89d0*/  @!P1 SYNCS.PHASECHK.TRANS64 P1, [R0+URZ+0x50], R5 ;  /* 0x00005005000095a7 */ /* 0x000ea400080210ff */
[----:B--2---:R-:W-:Y:S05]  /*89e0*/  @!P1 BRA `(.L_x_42) ;  /* 0xfffffffc00f09947 */ /* 0x004fea000383ffff */
[----:B------:R-:W-:Y:S05]  /*89f0*/  BRA `(.L_x_110) ;  /* 0xffffff9c00807947 */ /* 0x000fea000383ffff */
.L_x_45:
[----:B------:R-:W-:-:S07]  /*8a00*/  MOV R0, UR5 ;  /* 0x0000000500007c02 */ /* 0x000fce0008000f00 */
.L_x_111:
[----:B-1----:R1:W2:Y:S02]  /*8a10*/  SYNCS.PHASECHK.TRANS64.TRYWAIT P0, [R0+URZ+0x60], R3 ;  /* 0x00006003000075a7 */ /* 0x0022a400080011ff */
[----:B--2---:R-:W-:Y:S05]  /*8a20*/  @!P0 NANOSLEEP.SYNCS 0x989680 ;  /* 0x009896800000895d */ /* 0x004fea0003900000 */
[----:B------:R-:W2:Y:S02]  /*8a30*/  @!P0 SYNCS.PHASECHK.TRANS64 P0, [R0+URZ+0x60], R3 ;  /* 0x00006003000085a7 */ /* 0x000ea400080010ff */
[----:B--2---:R-:W-:Y:S05]  /*8a40*/  @!P0 BRA `(.L_x_111) ;  /* 0xfffffffc00f08947 */ /* 0x004fea000383ffff */
[----:B------:R-:W-:Y:S05]  /*8a50*/  BRA `(.L_x_44) ;  /* 0xffffff9c00d47947 */ /* 0x000fea000383ffff */
.L_x_52:
[----:B-1----:R1:W2:Y:S02]  /*8a60*/  SYNCS.PHASECHK.TRANS64.TRYWAIT P1, [R0+URZ+0x50], R5 ;  /* 0x00005005000075a7 */ /* 0x0022a400080211ff */
[----:B--2---:R-:W-:Y:S05]  /*8a70*/  @!P1 NANOSLEEP.SYNCS 0x989680 ;  /* 0x009896800000995d */ /* 0x004fea0003900000 */
[----:B------:R-:W2:Y:S02]  /*8a80*/  @!P1 SYNCS.PHASECHK.TRANS64 P1, [R0+URZ+0x50], R5 ;  /* 0x00005005000095a7 */ /* 0x000ea400080210ff */
[----:B--2---:R-:W-:Y:S05]  /*8a90*/  @!P1 BRA `(.L_x_52) ;  /* 0xfffffffc00f09947 */ /* 0x004fea000383ffff */
[----:B------:R-:W-:Y:S05]  /*8aa0*/  BRA `(.L_x_112) ;  /* 0xffffffa400647947 */ /* 0x000fea000383ffff */
.L_x_53:
[----:B------:R-:W-:-:S07]  /*8ab0*/  MOV R3, UR14 ;  /* 0x0000000e00037c02 */ /* 0x000fce0008000f00 */
.L_x_113:
[----:B-1----:R1:W2:Y:S02]  /*8ac0*/  SYNCS.PHASECHK.TRANS64.TRYWAIT P0, [R3+URZ+0x90], R0 ;  /* 0x00009000030075a7 */ /* 0x0022a400080011ff */
[----:B--2---:R-:W-:Y:S05]  /*8ad0*/  @!P0 NANOSLEEP.SYNCS 0x989680 ;  /* 0x009896800000895d */ /* 0x004fea0003900000 */
[----:B------:R-:W2:Y:S02]  /*8ae0*/  @!P0 SYNCS.PHASECHK.TRANS64 P0, [R3+URZ+0x90], R0 ;  /* 0x00009000030085a7 */ /* 0x000ea400080010ff */
[----:B--2---:R-:W-:Y:S05]  /*8af0*/  @!P0 BRA `(.L_x_113) ;  /* 0xfffffffc00f08947 */ /* 0x004fea000383ffff */
[----:B------:R-:W-:Y:S05]  /*8b00*/  BRA `(.L_x_114) ;  /* 0xffffffa400b07947 */ /* 0x000fea000383ffff */
.L_x_56:
[----:B------:R-:W-:Y:S07]  /*8b10*/  MOV R0, UR19 ;  /* 0x0000001300007c02 */ /* 0x000fee0008000f00 */
.L_x_115:
[----:B-1----:R1:W2:Y:S02]  /*8b20*/  SYNCS.PHASECHK.TRANS64.TRYWAIT P0, [R0+URZ], R3 ;  /* 0x00000003000075a7 */ /* 0x0022a400080011ff */
[----:B--2---:R-:W-:Y:S05]  /*8b30*/  @!P0 NANOSLEEP.SYNCS 0x989680 ;  /* 0x009896800000895d */ /* 0x004fea0003900000 */
[----:B------:R-:W2:Y:S02]  /*8b40*/  @!P0 SYNCS.PHASECHK.TRANS64 P0, [R0+URZ], R3 ;  /* 0x00000003000085a7 */ /* 0x000ea400080010ff */
[----:B--2---:R-:W-:Y:S05]  /*8b50*/  @!P0 BRA `(.L_x_115) ;  /* 0xfffffffc00f08947 */ /* 0x004fea000383ffff */
[----:B------:R-:W-:Y:S05]  /*8b60*/  BRA `(.L_x_55) ;  /* 0xffffffa400cc7947 */ /* 0x000fea000383ffff */
.L_x_59:
[----:B------:R-:W-:-:S07]  /*8b70*/  MOV R0, UR5 ;  /* 0x0000000500007c02 */ /* 0x000fce0008000f00 */
.L_x_116:
[----:B--2---:R2:W3:Y:S02]  /*8b80*/  SYNCS.PHASECHK.TRANS64.TRYWAIT P0, [R0+URZ], R3 ;  /* 0x00000003000075a7 */ /* 0x0044e400080011ff */
[----:B---3--:R-:W-:Y:S05]  /*8b90*/  @!P0 NANOSLEEP.SYNCS 0x989680 ;  /* 0x009896800000895d */ /* 0x008fea0003900000 */
[----:B------:R-:W3:Y:S02]  /*8ba0*/  @!P0 SYNCS.PHASECHK.TRANS64 P0, [R0+URZ], R3 ;  /* 0x00000003000085a7 */ /* 0x000ee400080010ff */
[----:B---3--:R-:W-:Y:S05]  /*8bb0*/  @!P0 BRA `(.L_x_116) ;  /* 0xfffffffc00f08947 */ /* 0x008fea000383ffff */
[----:B------:R-:W-:Y:S05]  /*8bc0*/  BRA `(.L_x_117) ;  /* 0xffffffa800f87947 */ /* 0x000fea000383ffff */
.L_x_60:
[----:B------:R-:W-:-:S07]  /*8bd0*/  MOV R0, UR5 ;  /* 0x0000000500007c02 */ /* 0x000fce0008000f00 */
.L_x_118:
[----:B--2---:R2:W3:Y:S02]  /*8be0*/  SYNCS.PHASECHK.TRANS64.TRYWAIT P0, [R0+URZ], R3 ;  /* 0x00000003000075a7 */ /* 0x0044e400080011ff */
[----:B---3--:R-:W-:Y:S05]  /*8bf0*/  @!P0 NANOSLEEP.SYNCS 0x989680 ;  /* 0x009896800000895d */ /* 0x008fea0003900000 */
[----:B------:R-:W3:Y:S02]  /*8c00*/  @!P0 SYNCS.PHASECHK.TRANS64 P0, [R0+URZ], R3 ;  /* 0x00000003000085a7 */ /* 0x000ee400080010ff */
[----:B---3--:R-:W-:Y:S05]  /*8c10*/  @!P0 BRA `(.L_x_118) ;  /* 0xfffffffc00f08947 */ /* 0x008fea000383ffff */
[----:B------:R-:W-:Y:S05]  /*8c20*/  BRA `(.L_x_119) ;  /* 0xffffffac00047947 */ /* 0x000fea000383ffff */
.L_x_61:
[----:B------:R-:W-:-:S07]  /*8c30*/  MOV R0, UR5 ;  /* 0x0000000500007c02 */ /* 0x000fce0008000f00 */
.L_x_120:
[----:B--2---:R2:W3:Y:S02]  /*8c40*/  SYNCS.PHASECHK.TRANS64.TRYWAIT P0, [R0+URZ], R3 ;  /* 0x00000003000075a7 */ /* 0x0044e400080011ff */
[----:B---3--:R-:W-:Y:S05]  /*8c50*/  @!P0 NANOSLEEP.SYNCS 0x989680 ;  /* 0x009896800000895d */ /* 0x008fea0003900000 */
[----:B------:R-:W3:Y:S02]  /*8c60*/  @!P0 SYNCS.PHASECHK.TRANS64 P0, [R0+URZ], R3 ;  /* 0x00000003000085a7 */ /* 0x000ee400080010ff */
[----:B---3--:R-:W-:Y:S05]  /*8c70*/  @!P0 BRA `(.L_x_120) ;  /* 0xfffffffc00f08947 */ /* 0x008fea000383ffff */
[----:B------:R-:W-:Y:S05]  /*8c80*/  BRA `(.L_x_121) ;  /* 0xffffffac00107947 */ /* 0x000fea000383ffff */
.L_x_62:
[----:B------:R-:W-:-:S07]  /*8c90*/  MOV R0, UR6 ;  /* 0x0000000600007c02 */ /* 0x000fce0008000f00 */
.L_x_122:
[----:B--2---:R2:W3:Y:S02]  /*8ca0*/  SYNCS.PHASECHK.TRANS64.TRYWAIT P0, [R0+URZ], R3 ;  /* 0x00000003000075a7 */ /* 0x0044e400080011ff */
[----:B---3--:R-:W-:Y:S05]  /*8cb0*/  @!P0 NANOSLEEP.SYNCS 0x989680 ;  /* 0x009896800000895d */ /* 0x008fea0003900000 */
[----:B------:R-:W3:Y:S02]  /*8cc0*/  @!P0 SYNCS.PHASECHK.TRANS64 P0, [R0+URZ], R3 ;  /* 0x00000003000085a7 */ /* 0x000ee400080010ff */
[----:B---3--:R-:W-:Y:S05]  /*8cd0*/  @!P0 BRA `(.L_x_122) ;  /* 0xfffffffc00f08947 */ /* 0x008fea000383ffff */
[----:B------:R-:W-:Y:S05]  /*8ce0*/  BRA `(.L_x_123) ;  /* 0xffffffac001c7947 */ /* 0x000fea000383ffff */
.L_x_67:
[----:B--2---:R2:W3:Y:S02]  /*8cf0*/  SYNCS.PHASECHK.TRANS64.TRYWAIT P0, [R0+URZ+0x50], R3 ;  /* 0x00005003000075a7 */ /* 0x0044e400080011ff */
[----:B---3--:R-:W-:Y:S05]  /*8d00*/  @!P0 NANOSLEEP.SYNCS 0x989680 ;  /* 0x009896800000895d */ /* 0x008fea0003900000 */
[----:B------:R-:W3:Y:S02]  /*8d10*/  @!P0 SYNCS.PHASECHK.TRANS64 P0, [R0+URZ+0x50], R3 ;  /* 0x00005003000085a7 */ /* 0x000ee400080010ff */
[----:B---3--:R-:W-:Y:S05]  /*8d20*/  @!P0 BRA `(.L_x_67) ;  /* 0xfffffffc00f08947 */ /* 0x008fea000383ffff */
[----:B------:R-:W-:Y:S05]  /*8d30*/  BRA `(.L_x_124) ;  /* 0xffffffb0001c7947 */ /* 0x000fea000383ffff */
.L_x_70:
[----:B------:R-:W-:Y:S07]  /*8d40*/  MOV R0, UR7 ;  /* 0x0000000700007c02 */ /* 0x000fee0008000f00 */
.L_x_125:
[----:B--2---:R2:W3:Y:S02]  /*8d50*/  SYNCS.PHASECHK.TRANS64.TRYWAIT P0, [R0+URZ+0x48], R3 ;  /* 0x00004803000075a7 */ /* 0x0044e400080011ff */
[----:B---3--:R-:W-:Y:S05]  /*8d60*/  @!P0 NANOSLEEP.SYNCS 0x989680 ;  /* 0x009896800000895d */ /* 0x008fea0003900000 */
[----:B------:R-:W3:Y:S02]  /*8d70*/  @!P0 SYNCS.PHASECHK.TRANS64 P0, [R0+URZ+0x48], R3 ;  /* 0x00004803000085a7 */ /* 0x000ee400080010ff */
[----:B---3--:R-:W-:Y:S05]  /*8d80*/  @!P0 BRA `(.L_x_125) ;  /* 0xfffffffc00f08947 */ /* 0x008fea000383ffff */
[----:B------:R-:W-:Y:S05]  /*8d90*/  BRA `(.L_x_69) ;  /* 0xffffffb400087947 */ /* 0x000fea000383ffff */
.L_x_73:
[----:B------:R-:W-:Y:S07]  /*8da0*/  MOV R0, UR7 ;  /* 0x0000000700007c02 */ /* 0x000fee0008000f00 */
.L_x_126:
[----:B-1----:R1:W2:Y:S02]  /*8db0*/  SYNCS.PHASECHK.TRANS64.TRYWAIT P2, [R0+URZ+0x38], R23 ;  /* 0x00003817000075a7 */ /* 0x0022a400080411ff */
[----:B--2---:R-:W-:Y:S05]  /*8dc0*/  @!P2 NANOSLEEP.SYNCS 0x989680 ;  /* 0x009896800000a95d */ /* 0x004fea0003900000 */
[----:B------:R-:W2:Y:S02]  /*8dd0*/  @!P2 SYNCS.PHASECHK.TRANS64 P2, [R0+URZ+0x38], R23 ;  /* 0x000038170000a5a7 */ /* 0x000ea400080410ff */
[----:B--2---:R-:W-:Y:S05]  /*8de0*/  @!P2 BRA `(.L_x_126) ;  /* 0xfffffffc00f0a947 */ /* 0x004fea000383ffff */
[----:B------:R-:W-:Y:S05]  /*8df0*/  BRA `(.L_x_127) ;  /* 0xffffffb4009c7947 */ /* 0x000fea000383ffff */
.L_x_76:
[----:B--2---:R2:W4:Y:S02]  /*8e00*/  SYNCS.PHASECHK.TRANS64.TRYWAIT P0, [R0+URZ+0x50], R3 ;  /* 0x00005003000075a7 */ /* 0x00452400080011ff */
[----:B----4-:R-:W-:Y:S05]  /*8e10*/  @!P0 NANOSLEEP.SYNCS 0x989680 ;  /* 0x009896800000895d */ /* 0x010fea0003900000 */
[----:B------:R-:W4:Y:S02]  /*8e20*/  @!P0 SYNCS.PHASECHK.TRANS64 P0, [R0+URZ+0x50], R3 ;  /* 0x00005003000085a7 */ /* 0x000f2400080010ff */
[----:B----4-:R-:W-:Y:S05]  /*8e30*/  @!P0 BRA `(.L_x_76) ;  /* 0xfffffffc00f08947 */ /* 0x010fea000383ffff */
[----:B------:R-:W-:Y:S05]  /*8e40*/  BRA `(.L_x_128) ;  /* 0xffffffbc00b87947 */ /* 0x000fea000383ffff */
.L_x_82:
[----:B------:R-:W-:Y:S07]  /*8e50*/  MOV R0, UR44 ;  /* 0x0000002c00007c02 */ /* 0x000fee0008000f00 */
.L_x_129:
[----:B-1----:R1:W2:Y:S02]  /*8e60*/  SYNCS.PHASECHK.TRANS64.TRYWAIT P0, [R0+URZ+0x30], R3 ;  /* 0x00003003000075a7 */ /* 0x0022a400080011ff */
[----:B--2---:R-:W-:Y:S05]  /*8e70*/  @!P0 NANOSLEEP.SYNCS 0x989680 ;  /* 0x009896800000895d */ /* 0x004fea0003900000 */
[----:B------:R-:W2:Y:S02]  /*8e80*/  @!P0 SYNCS.PHASECHK.TRANS64 P0, [R0+URZ+0x30], R3 ;  /* 0x00003003000085a7 */ /* 0x000ea400080010ff */
[----:B--2---:R-:W-:Y:S05]  /*8e90*/  @!P0 BRA `(.L_x_129) ;  /* 0xfffffffc00f08947 */ /* 0x004fea000383ffff */
[----:B------:R-:W-:Y:S05]  /*8ea0*/  BRA `(.L_x_81) ;  /* 0xffffffc400f47947 */ /* 0x000fea000383ffff */
.L_x_84:
[----:B-1----:R-:W-:Y:S07]  /*8eb0*/  MOV R3, UR48 ;  /* 0x0000003000037c02 */ /* 0x002fee0008000f00 */
.L_x_130:
[----:B-1----:R1:W3:Y:S02]  /*8ec0*/  SYNCS.PHASECHK.TRANS64.TRYWAIT P0, [R3+URZ+0x70], R8 ;  /* 0x00007008030075a7 */ /* 0x0022e400080011ff */
[----:B---3--:R-:W-:Y:S05]  /*8ed0*/  @!P0 NANOSLEEP.SYNCS 0x989680 ;  /* 0x009896800000895d */ /* 0x008fea0003900000 */
[----:B------:R-:W3:Y:S02]  /*8ee0*/  @!P0 SYNCS.PHASECHK.TRANS64 P0, [R3+URZ+0x70], R8 ;  /* 0x00007008030085a7 */ /* 0x000ee400080010ff */
[----:B---3--:R-:W-:Y:S05]  /*8ef0*/  @!P0 BRA `(.L_x_130) ;  /* 0xfffffffc00f08947 */ /* 0x008fea000383ffff */
[----:B------:R-:W-:Y:S05]  /*8f00*/  BRA `(.L_x_83) ;  /* 0xffffffc800947947 */ /* 0x000fea000383ffff */
        .weak           $__internal_0_$__cuda_sm10x_tcgen05_guardrail_trap_col_being_dealloced_not_returned_by_alloc
        .type           $__internal_0_$__cuda_sm10x_tcgen05_guardrail_trap_col_being_dealloced_not_returned_by_alloc,@function
        .size           $__internal_0_$__cuda_sm10x_tcgen05_guardrail_trap_col_being_dealloced_not_returned_by_alloc,($__internal_1_$__cuda_sm10x_tcgen05_guardrail_trap_phase_invalid_during_alloc - $__internal_0_$__cuda_sm10x_tcgen05_guardrail_trap_col_being_dealloced_not_returned_by_alloc)
$__internal_0_$__cuda_sm10x_tcgen05_guardrail_trap_col_being_dealloced_not_returned_by_alloc:
[----:B------:R-:W-:Y:S05]  /*8f10*/  BPT.TRAP 0x1 ;  /* 0x000000040000795c */ /* 0x000fea0000300000 */
[----:B------:R-:W-:-:S04]  /*8f20*/  HFMA2 R3, -RZ, RZ, 0, 0 ;  /* 0x00000000ff037431 */ /* 0x000fc800000001ff */
[----:B------:R-:W-:Y:S05]  /*8f30*/  RET.REL.NODEC R2 `(_ZN7cutlass13device_kernelINS_4gemm6kernel13GemmUniversalIN4cute5tupleIJiiiiEEENS1_10collective13CollectiveMmaINS1_35MainloopSm100TmaUmmaWarpSpecializedILi3ELi2ELi4ENS5_IJNS4_1CILi1EEESB_SB_EEEEENS5_IJNSA_ILi64EEENSA_ILi176EEENSA_ILi256EEEEEENS_12float_e4m3_tENS5_IJlSB_lEEESI_SJ_NS4_8TiledMMAINS4_8MMA_AtomIJNS4_10MMA_TraitsINS4_19SM100_MMA_F8F6F4_SSEJSI_SI_fSE_SF_NS4_17integral_constantINS4_4UMMA5MajorELSQ_0EEESR_NSO_INSP_7ScaleInELSS_0EEEST_EEEEEENS4_6LayoutISC_NS5_IJNSA_ILi0EEESX_SX_EEEEENS5_IJNS4_10UnderscoreES10_S10_EEEEENS4_13SM90_TMA_LOADENS4_14ComposedLayoutINS4_7SwizzleILi3ELi4ELi3EEENS4_18smem_ptr_flag_bitsILi8EEENSW_INS5_IJNSA_ILi8EEENSA_ILi128EEEEEENS5_IJS1A_SB_EEEEEEEvNS4_8identityES13_S1E_vS1F_EENS_8epilogue10collective18CollectiveEpilogueINS1H_23Sm100TmaWarpSpecializedILi1ELi1ELi88ELb0ELb0EEEJSH_NS5_IJNSW_ISE_SB_EENSW_ISF_SB_EEEEESI_SJ_SI_SJ_NS1H_6fusion15FusionCallbacksIS1L_NS1P_17LinearCombinationISI_fSI_fLNS_15FloatRoundStyleE2EEESH_S1O_JEEENS4_5SM1004TMEM4LOAD25SM100_TMEM_LOAD_16dp32b8xES13_NS14_INS15_ILi0ELi4ELi3EEES18_NSW_INS5_IJS19_NSA_ILi16EEEEEENS5_IJS20_SB_EEEEEEENS4_39AutoVectorizingCopyWithAssumedAlignmentILi128EEENS4_14SM90_TMA_STOREES24_S26_S26_EEEvvEEEEvNT_6ParamsE) ;  /* 0xffffff7002307950 */ /* 0x000fea0003c3ffff */
        .weak           $__internal_1_$__cuda_sm10x_tcgen05_guardrail_trap_phase_invalid_during_alloc
        .type           $__internal_1_$__cuda_sm10x_tcgen05_guardrail_trap_phase_invalid_during_alloc,@function
        .size           $__internal_1_$__cuda_sm10x_tcgen05_guardrail_trap_phase_invalid_during_alloc,($__internal_2_$__cuda_sm10x_tcgen05_guardrail_trap_unallocated_columns_being_dealloced - $__internal_1_$__cuda_sm10x_tcgen05_guardrail_trap_phase_invalid_during_alloc)
$__internal_1_$__cuda_sm10x_tcgen05_guardrail_trap_phase_invalid_during_alloc:
[----:B------:R-:W-:Y:S05]  /*8f40*/  BPT.TRAP 0x1 ;  /* 0x000000040000795c */ /* 0x000fea0000300000 */
[----:B------:R-:W-:-:S04]  /*8f50*/  MOV R3, 0x0 ;  /* 0x0000000000037802 */ /* 0x000fc80000000f00 */
[----:B------:R-:W-:Y:S05]  /*8f60*/  RET.REL.NODEC R2 `(_ZN7cutlass13device_kernelINS_4gemm6kernel13GemmUniversalIN4cute5tupleIJiiiiEEENS1_10collective13CollectiveMmaINS1_35MainloopSm100TmaUmmaWarpSpecializedILi3ELi2ELi4ENS5_IJNS4_1CILi1EEESB_SB_EEEEENS5_IJNSA_ILi64EEENSA_ILi176EEENSA_ILi256EEEEEENS_12float_e4m3_tENS5_IJlSB_lEEESI_SJ_NS4_8TiledMMAINS4_8MMA_AtomIJNS4_10MMA_TraitsINS4_19SM100_MMA_F8F6F4_SSEJSI_SI_fSE_SF_NS4_17integral_constantINS4_4UMMA5MajorELSQ_0EEESR_NSO_INSP_7ScaleInELSS_0EEEST_EEEEEENS4_6LayoutISC_NS5_IJNSA_ILi0EEESX_SX_EEEEENS5_IJNS4_10UnderscoreES10_S10_EEEEENS4_13SM90_TMA_LOADENS4_14ComposedLayoutINS4_7SwizzleILi3ELi4ELi3EEENS4_18smem_ptr_flag_bitsILi8EEENSW_INS5_IJNSA_ILi8EEENSA_ILi128EEEEEENS5_IJS1A_SB_EEEEEEEvNS4_8identityES13_S1E_vS1F_EENS_8epilogue10collective18CollectiveEpilogueINS1H_23Sm100TmaWarpSpecializedILi1ELi1ELi88ELb0ELb0EEEJSH_NS5_IJNSW_ISE_SB_EENSW_ISF_SB_EEEEESI_SJ_SI_SJ_NS1H_6fusion15FusionCallbacksIS1L_NS1P_17LinearCombinationISI_fSI_fLNS_15FloatRoundStyleE2EEESH_S1O_JEEENS4_5SM1004TMEM4LOAD25SM100_TMEM_LOAD_16dp32b8xES13_NS14_INS15_ILi0ELi4ELi3EEES18_NSW_INS5_IJS19_NSA_ILi16EEEEEENS5_IJS20_SB_EEEEEEENS4_39AutoVectorizingCopyWithAssumedAlignmentILi128EEENS4_14SM90_TMA_STOREES24_S26_S26_EEEvvEEEEvNT_6ParamsE) ;  /* 0xffffff7002247950 */ /* 0x000fea0003c3ffff */
        .weak           $__internal_2_$__cuda_sm10x_tcgen05_guardrail_trap_unallocated_columns_being_dealloced
        .type           $__internal_2_$__cuda_sm10x_tcgen05_guardrail_trap_unallocated_columns_being_dealloced,@function
        .size           $__internal_2_$__cuda_sm10x_tcgen05_guardrail_trap_unallocated_columns_being_dealloced,(.L_x_132 - $__internal_2_$__cuda_sm10x_tcgen05_guardrail_trap_unallocated_columns_being_dealloced)
$__internal_2_$__cuda_sm10x_tcgen05_guardrail_trap_unallocated_columns_being_dealloced:
[----:B------:R-:W-:Y:S05]  /*8f70*/  BPT.TRAP 0x1 ;  /* 0x000000040000795c */ /* 0x000fea0000300000 */
[----:B------:R-:W-:-:S04]  /*8f80*/  HFMA2 R3, -RZ, RZ, 0, 0 ;  /* 0x00000000ff037431 */ /* 0x000fc800000001ff */
[----:B------:R-:W-:Y:S05]  /*8f90*/  RET.REL.NODEC R2 `(_ZN7cutlass13device_kernelINS_4gemm6kernel13GemmUniversalIN4cute5tupleIJiiiiEEENS1_10collective13CollectiveMmaINS1_35MainloopSm100TmaUmmaWarpSpecializedILi3ELi2ELi4ENS5_IJNS4_1CILi1EEESB_SB_EEEEENS5_IJNSA_ILi64EEENSA_ILi176EEENSA_ILi256EEEEEENS_12float_e4m3_tENS5_IJlSB_lEEESI_SJ_NS4_8TiledMMAINS4_8MMA_AtomIJNS4_10MMA_TraitsINS4_19SM100_MMA_F8F6F4_SSEJSI_SI_fSE_SF_NS4_17integral_constantINS4_4UMMA5MajorELSQ_0EEESR_NSO_INSP_7ScaleInELSS_0EEEST_EEEEEENS4_6LayoutISC_NS5_IJNSA_ILi0EEESX_SX_EEEEENS5_IJNS4_10UnderscoreES10_S10_EEEEENS4_13SM90_TMA_LOADENS4_14ComposedLayoutINS4_7SwizzleILi3ELi4ELi3EEENS4_18smem_ptr_flag_bitsILi8EEENSW_INS5_IJNSA_ILi8EEENSA_ILi128EEEEEENS5_IJS1A_SB_EEEEEEEvNS4_8identityES13_S1E_vS1F_EENS_8epilogue10collective18CollectiveEpilogueINS1H_23Sm100TmaWarpSpecializedILi1ELi1ELi88ELb0ELb0EEEJSH_NS5_IJNSW_ISE_SB_EENSW_ISF_SB_EEEEESI_SJ_SI_SJ_NS1H_6fusion15FusionCallbacksIS1L_NS1P_17LinearCombinationISI_fSI_fLNS_15FloatRoundStyleE2EEESH_S1O_JEEENS4_5SM1004TMEM4LOAD25SM100_TMEM_LOAD_16dp32b8xES13_NS14_INS15_ILi0ELi4ELi3EEES18_NSW_INS5_IJS19_NSA_ILi16EEEEEENS5_IJS20_SB_EEEEEEENS4_39AutoVectorizingCopyWithAssumedAlignmentILi128EEENS4_14SM90_TMA_STOREES24_S26_S26_EEEvvEEEEvNT_6ParamsE) ;  /* 0xffffff7002187950 */ /* 0x000fea0003c3ffff */
.L_x_131:
[----:B------:R-:W-:-:S00]  /*8fa0*/  BRA `(.L_x_131) ;  /* 0xfffffffc00fc7947 */ /* 0x000fc0000383ffff */
[----:B------:R-:W-:-:S00]  /*8fb0*/  NOP ;  /* 0x0000000000007918 */ /* 0x000fc00000000000 */
        /* <DEDUP_REMOVED lines=12> */
.L_x_132:


//--------------------- .nv.global.init           --------------------------
	.section	.nv.global.init,"aw",@progbits
.nv.global.init:
	.type		$str$26,@object
	.size		$str$26,($str$25 - $str$26)
$str$26:
        /*0000*/ 	.byte	0x2f, 0x74, 0x6d, 0x70, 0x2f, 0x63, 0x75, 0x74, 0x6c, 0x61, 0x73, 0x73, 0x5f, 0x73, 0x77, 0x65
        /*0010*/ 	.byte	0x65, 0x70, 0x5f, 0x73, 0x72, 0x63, 0x2f, 0x69, 0x6e, 0x63, 0x6c, 0x75, 0x64, 0x65, 0x2f, 0x63
        /*0020*/ 	.byte	0x75, 0x74, 0x65, 0x2f, 0x61, 0x74, 0x6f, 0x6d, 0x2f, 0x63, 0x6f, 0x70, 0x79, 0x5f, 0x74, 0x72
        /*0030*/ 	.byte	0x61, 0x69, 0x74, 0x73, 0x5f, 0x73, 0x6d, 0x31, 0x30, 0x30, 0x2e, 0x68, 0x70, 0x70, 0x00
	.type		$str$25,@object
	.size		$str$25,(__unnamed_1 - $str$25)
$str$25:
        /*003f*/ 	.byte	0x28, 0x28, 0x75, 0x69, 0x6e, 0x74, 0x33, 0x32, 0x5f, 0x74, 0x28, 0x74, 0x68, 0x72, 0x65, 0x61
        /*004f*/ 	.byte	0x64, 0x49, 0x64, 0x78, 0x2e, 0x78, 0x29, 0x20, 0x2f, 0x20, 0x33, 0x32, 0x29, 0x20, 0x25, 0x20
        /*005f*/ 	.byte	0x34, 0x29, 0x20, 0x3d, 0x3d, 0x20, 0x28, 0x28, 0x28, 0x74, 0x6d, 0x65, 0x6d, 0x5f, 0x61, 0x64
        /*006f*/ 	.byte	0x64, 0x72, 0x20, 0x3e, 0x3e, 0x20, 0x31, 0x36, 0x29, 0x20, 0x2f, 0x20, 0x33, 0x32, 0x29, 0x20
        /*007f*/ 	.byte	0x25, 0x20, 0x34, 0x29, 0x00
	.type		__unnamed_1,@object
	.size		__unnamed_1,(.L_1 - __unnamed_1)
__unnamed_1:
        /*0084*/ 	.byte	0x63, 0x6f, 0x6e, 0x73, 0x74, 0x65, 0x78, 0x70, 0x72, 0x20, 0x76, 0x6f, 0x69, 0x64, 0x20, 0x63
        /* <DEDUP_REMOVED lines=36> */
        /*02d4*/ 	.byte	0x3c, 0x30, 0x3e, 0x3e, 0x3e, 0x3e, 0x5d, 0x00
.L_1:


//--------------------- .nv.shared._ZN7cutlass13device_kernelINS_4gemm6kernel13GemmUniversalIN4cute5tupleIJiiiiEEENS1_10collective13CollectiveMmaINS1_35MainloopSm100TmaUmmaWarpSpecializedILi3ELi2ELi4ENS5_IJNS4_1CILi1EEESB_SB_EEEEENS5_IJNSA_ILi64EEENSA_ILi176EEENSA_ILi256EEEEEENS_12float_e4m3_tENS5_IJlSB_lEEESI_SJ_NS4_8TiledMMAINS4_8MMA_AtomIJNS4_10MMA_TraitsINS4_19SM100_MMA_F8F6F4_SSEJSI_SI_fSE_SF_NS4_17integral_constantINS4_4UMMA5MajorELSQ_0EEESR_NSO_INSP_7ScaleInELSS_0EEEST_EEEEEENS4_6LayoutISC_NS5_IJNSA_ILi0EEESX_SX_EEEEENS5_IJNS4_10UnderscoreES10_S10_EEEEENS4_13SM90_TMA_LOADENS4_14ComposedLayoutINS4_7SwizzleILi3ELi4ELi3EEENS4_18smem_ptr_flag_bitsILi8EEENSW_INS5_IJNSA_ILi8EEENSA_ILi128EEEEEENS5_IJS1A_SB_EEEEEEEvNS4_8identityES13_S1E_vS1F_EENS_8epilogue10collective18CollectiveEpilogueINS1H_23Sm100TmaWarpSpecializedILi1ELi1ELi88ELb0ELb0EEEJSH_NS5_IJNSW_ISE_SB_EENSW_ISF_SB_EEEEESI_SJ_SI_SJ_NS1H_6fusion15FusionCallbacksIS1L_NS1P_17LinearCombinationISI_fSI_fLNS_15FloatRoundStyleE2EEESH_S1O_JEEENS4_5SM1004TMEM4LOAD25SM100_TMEM_LOAD_16dp32b8xES13_NS14_INS15_ILi0ELi4ELi3EEES18_NSW_INS5_IJS19_NSA_ILi16EEEEEENS5_IJS20_SB_EEEEEEENS4_39AutoVectorizingCopyWithAssumedAlignmentILi128EEENS4_14SM90_TMA_STOREES24_S26_S26_EEEvvEEEEvNT_6ParamsE --------------------------
	.section	.nv.shared._ZN7cutlass13device_kernelINS_4gemm6kernel13GemmUniversalIN4cute5tupleIJiiiiEEENS1_10collective13CollectiveMmaINS1_35MainloopSm100TmaUmmaWarpSpecializedILi3ELi2ELi4ENS5_IJNS4_1CILi1EEESB_SB_EEEEENS5_IJNSA_ILi64EEENSA_ILi176EEENSA_ILi256EEEEEENS_12float_e4m3_tENS5_IJlSB_lEEESI_SJ_NS4_8TiledMMAINS4_8MMA_AtomIJNS4_10MMA_TraitsINS4_19SM100_MMA_F8F6F4_SSEJSI_SI_fSE_SF_NS4_17integral_constantINS4_4UMMA5MajorELSQ_0EEESR_NSO_INSP_7ScaleInELSS_0EEEST_EEEEEENS4_6LayoutISC_NS5_IJNSA_ILi0EEESX_SX_EEEEENS5_IJNS4_10UnderscoreES10_S10_EEEEENS4_13SM90_TMA_LOADENS4_14ComposedLayoutINS4_7SwizzleILi3ELi4ELi3EEENS4_18smem_ptr_flag_bitsILi8EEENSW_INS5_IJNSA_ILi8EEENSA_ILi128EEEEEENS5_IJS1A_SB_EEEEEEEvNS4_8identityES13_S1E_vS1F_EENS_8epilogue10collective18CollectiveEpilogueINS1H_23Sm100TmaWarpSpecializedILi1ELi1ELi88ELb0ELb0EEEJSH_NS5_IJNSW_ISE_SB_EENSW_ISF_SB_EEEEESI_SJ_SI_SJ_NS1H_6fusion15FusionCallbacksIS1L_NS1P_17LinearCombinationISI_fSI_fLNS_15FloatRoundStyleE2EEESH_S1O_JEEENS4_5SM1004TMEM4LOAD25SM100_TMEM_LOAD_16dp32b8xES13_NS14_INS15_ILi0ELi4ELi3EEES18_NSW_INS5_IJS19_NSA_ILi16EEEEEENS5_IJS20_SB_EEEEEEENS4_39AutoVectorizingCopyWithAssumedAlignmentILi128EEENS4_14SM90_TMA_STOREES24_S26_S26_EEEvvEEEEvNT_6ParamsE,"aw",@nobits
	.sectionflags	@""
	.align	16
	.zero		1024


//--------------------- .nv.shared.reserved.0     --------------------------
	.section	.nv.shared.reserved.0,"aw",@nobits
	.weak		__nv_reservedSMEM_offset_0_alias
	.size		__nv_reservedSMEM_offset_0_alias, 0, 64
	.other		__nv_reservedSMEM_offset_0_alias,@"STO_CUDA_RESERVED_SHARED STV_DEFAULT"
__nv_reservedSMEM_offset_0_alias:
	.zero		0
.nv.shared.reserved.0:
	.zero		64
	.weak		__nv_reservedSMEM_tcgen05_partition
	.type		__nv_reservedSMEM_tcgen05_partition,@object
	.size		__nv_reservedSMEM_tcgen05_partition,(.L_0 - __nv_reservedSMEM_tcgen05_partition)
__nv_reservedSMEM_tcgen05_partition:
	.zero		32
.L_0:


//--------------------- .nv.global                --------------------------
	.section	.nv.global,"aw",@nobits
.nv.global:
	.type		_ZN40_INTERNAL_50c6e751_4_k_cu_8be497af_173024cute1_E,@object
	.size		_ZN40_INTERNAL_50c6e751_4_k_cu_8be497af_173024cute1_E,(_ZN40_INTERNAL_50c6e751_4_k_cu_8be497af_173024cuda3std3__45__cpo6cbeginE - _ZN40_INTERNAL_50c6e751_4_k_cu_8be497af_173024cute1_E)
_ZN40_INTERNAL_50c6e751_4_k_cu_8be497af_173024cute1_E:
	.zero		1
	.type		_ZN40_INTERNAL_50c6e751_4_k_cu_8be497af_173024cuda3std3__45__cpo6cbeginE,@object
	.size		_ZN40_INTERNAL_50c6e751_4_k_cu_8be497af_173024cuda3std3__45__cpo6cbeginE,(_ZN40_INTERNAL_50c6e751_4_k_cu_8be497af_173024cuda3std3__48in_placeE - _ZN40_INTERNAL_50c6e751_4_k_cu_8be497af_173024cuda3std3__45__cpo6cbeginE)
_ZN40_INTERNAL_50c6e751_4_k_cu_8be497af_173024cuda3std3__45__cpo6cbeginE:
	.zero		1
	.type		_ZN40_INTERNAL_50c6e751_4_k_cu_8be497af_173024cuda3std3__48in_placeE,@object
	.size		_ZN40_INTERNAL_50c6e751_4_k_cu_8be497af_173024cuda3std3__48in_placeE,(_ZN40_INTERNAL_50c6e751_4_k_cu_8be497af_173024cuda3std6ranges3__45__cpo9iter_moveE - _ZN40_INTERNAL_50c6e751_4_k_cu_8be497af_173024cuda3std3__48in_placeE)
_ZN40_INTERNAL_50c6e751_4_k_cu_8be497af_173024cuda3std3__48in_placeE:
	.zero		1
	.type		_ZN40_INTERNAL_50c6e751_4_k_cu_8be497af_173024cuda3std6ranges3__45__cpo9iter_moveE,@object
	.size		_ZN40_INTERNAL_50c6e751_4_k_cu_8be497af_173024cuda3std6ranges3__45__cpo9iter_moveE,(_ZN40_INTERNAL_50c6e751_4_k_cu_8be497af_173024cuda3std3__45__cpo5beginE - _ZN40_INTERNAL_50c6e751_4_k_cu_8be497af_173024cuda3std6ranges3__45__cpo9iter_moveE)
_ZN40_INTERNAL_50c6e751_4_k_cu_8be497af_173024cuda3std6ranges3__45__cpo9iter_moveE:
	.zero		1
	.type		_ZN40_INTERNAL_50c6e751_4_k_cu_8be497af_173024cuda3std3__45__cpo5beginE,@object
	.size		_ZN40_INTERNAL_50c6e751_4_k_cu_8be497af_173024cuda3std3__45__cpo5beginE,(_ZN40_INTERNAL_50c6e751_4_k_cu_8be497af_173024cuda3std3__442_GLOBAL__N__50c6e751_4_k_cu_8be497af_173026ignoreE - _ZN40_INTERNAL_50c6e751_4_k_cu_8be497af_173024cuda3std3__45__cpo5beginE)
_ZN40_INTERNAL_50c6e751_4_k_cu_8be497af_173024cuda3std3__45__cpo5beginE:
	.zero		1
	.type		_ZN40_INTERNAL_50c6e751_4_k_cu_8be497af_173024cuda3std3__442_GLOBAL__N__50c6e751_4_k_cu_8be497af_173026ignoreE,@object
	.size		_ZN40_INTERNAL_50c6e751_4_k_cu_8be497af_173024cuda3std3__442_GLOBAL__N__50c6e751_4_k_cu_8be497af_173026ignoreE,(_ZN40_INTERNAL_50c6e751_4_k_cu_8be497af_173024cute7productE - _ZN40_INTERNAL_50c6e751_4_k_cu_8be497af_173024cuda3std3__442_GLOBAL__N__50c6e751_4_k_cu_8be497af_173026ignoreE)
_ZN40_INTERNAL_50c6e751_4_k_cu_8be497af_173024cuda3std3__442_GLOBAL__N__50c6e751_4_k_cu_8be497af_173026ignoreE:
	.zero		1
	.type		_ZN40_INTERNAL_50c6e751_4_k_cu_8be497af_173024cute7productE,@object
	.size		_ZN40_INTERNAL_50c6e751_4_k_cu_8be497af_173024cute7productE,(_ZN40_INTERNAL_50c6e751_4_k_cu_8be497af_173024cuda3std3__45__cpo3endE - _ZN40_INTERNAL_50c6e751_4_k_cu_8be497af_173024cute7productE)
_ZN40_INTERNAL_50c6e751_4_k_cu_8be497af_173024cute7productE:
	.zero		1
	.type		_ZN40_INTERNAL_50c6e751_4_k_cu_8be497af_173024cuda3std3__45__cpo3endE,@object
	.size		_ZN40_INTERNAL_50c6e751_4_k_cu_8be497af_173024cuda3std3__45__cpo3endE,(_ZN40_INTERNAL_50c6e751_4_k_cu_8be497af_173024cuda3std3__419piecewise_constructE - _ZN40_INTERNAL_50c6e751_4_k_cu_8be497af_173024cuda3std3__45__cpo3endE)
_ZN40_INTERNAL_50c6e751_4_k_cu_8be497af_173024cuda3std3__45__cpo3endE:
	.zero		1
	.type		_ZN40_INTERNAL_50c6e751_4_k_cu_8be497af_173024cuda3std3__419piecewise_constructE,@object
	.size		_ZN40_INTERNAL_50c6e751_4_k_cu_8be497af_173024cuda3std3__419piecewise_constructE,(_ZN40_INTERNAL_50c6e751_4_k_cu_8be497af_173024cuda3std3__45__cpo4cendE - _ZN40_INTERNAL_50c6e751_4_k_cu_8be497af_173024cuda3std3__419piecewise_constructE)
_ZN40_INTERNAL_50c6e751_4_k_cu_8be497af_173024cuda3std3__419piecewise_constructE:
	.zero		1
	.type		_ZN40_INTERNAL_50c6e751_4_k_cu_8be497af_173024cuda3std3__45__cpo4cendE,@object
	.size		_ZN40_INTERNAL_50c6e751_4_k_cu_8be497af_173024cuda3std3__45__cpo4cendE,(_ZN40_INTERNAL_50c6e751_4_k_cu_8be497af_173024cuda3std6ranges3__45__cpo4swapE - _ZN40_INTERNAL_50c6e751_4_k_cu_8be497af_173024cuda3std3__45__cpo4cendE)
_ZN40_INTERNAL_50c6e751_4_k_cu_8be497af_173024cuda3std3__45__cpo4cendE:
	.zero		1
	.type		_ZN40_INTERNAL_50c6e751_4_k_cu_8be497af_173024cuda3std6ranges3__45__cpo4swapE,@object
	.size		_ZN40_INTERNAL_50c6e751_4_k_cu_8be497af_173024cuda3std6ranges3__45__cpo4swapE,(.L_9 - _ZN40_INTERNAL_50c6e751_4_k_cu_8be497af_173024cuda3std6ranges3__45__cpo4swapE)
_ZN40_INTERNAL_50c6e751_4_k_cu_8be497af_173024cuda3std6ranges3__45__cpo4swapE:
	.zero		1
.L_9:


//--------------------- .nv.constant0._ZN7cutlass13device_kernelINS_4gemm6kernel13GemmUniversalIN4cute5tupleIJiiiiEEENS1_10collective13CollectiveMmaINS1_35MainloopSm100TmaUmmaWarpSpecializedILi3ELi2ELi4ENS5_IJNS4_1CILi1EEESB_SB_EEEEENS5_IJNSA_ILi64EEENSA_ILi176EEENSA_ILi256EEEEEENS_12float_e4m3_tENS5_IJlSB_lEEESI_SJ_NS4_8TiledMMAINS4_8MMA_AtomIJNS4_10MMA_TraitsINS4_19SM100_MMA_F8F6F4_SSEJSI_SI_fSE_SF_NS4_17integral_constantINS4_4UMMA5MajorELSQ_0EEESR_NSO_INSP_7ScaleInELSS_0EEEST_EEEEEENS4_6LayoutISC_NS5_IJNSA_ILi0EEESX_SX_EEEEENS5_IJNS4_10UnderscoreES10_S10_EEEEENS4_13SM90_TMA_LOADENS4_14ComposedLayoutINS4_7SwizzleILi3ELi4ELi3EEENS4_18smem_ptr_flag_bitsILi8EEENSW_INS5_IJNSA_ILi8EEENSA_ILi128EEEEEENS5_IJS1A_SB_EEEEEEEvNS4_8identityES13_S1E_vS1F_EENS_8epilogue10collective18CollectiveEpilogueINS1H_23Sm100TmaWarpSpecializedILi1ELi1ELi88ELb0ELb0EEEJSH_NS5_IJNSW_ISE_SB_EENSW_ISF_SB_EEEEESI_SJ_SI_SJ_NS1H_6fusion15FusionCallbacksIS1L_NS1P_17LinearCombinationISI_fSI_fLNS_15FloatRoundStyleE2EEESH_S1O_JEEENS4_5SM1004TMEM4LOAD25SM100_TMEM_LOAD_16dp32b8xES13_NS14_INS15_ILi0ELi4ELi3EEES18_NSW_INS5_IJS19_NSA_ILi16EEEEEENS5_IJS20_SB_EEEEEEENS4_39AutoVectorizingCopyWithAssumedAlignmentILi128EEENS4_14SM90_TMA_STOREES24_S26_S26_EEEvvEEEEvNT_6ParamsE --------------------------
	.section	.nv.constant0._ZN7cutlass13device_kernelINS_4gemm6kernel13GemmUniversalIN4cute5tupleIJiiiiEEENS1_10collective13CollectiveMmaINS1_35MainloopSm100TmaUmmaWarpSpecializedILi3ELi2ELi4ENS5_IJNS4_1CILi1EEESB_SB_EEEEENS5_IJNSA_ILi64EEENSA_ILi176EEENSA_ILi256EEEEEENS_12float_e4m3_tENS5_IJlSB_lEEESI_SJ_NS4_8TiledMMAINS4_8MMA_AtomIJNS4_10MMA_TraitsINS4_19SM100_MMA_F8F6F4_SSEJSI_SI_fSE_SF_NS4_17integral_constantINS4_4UMMA5MajorELSQ_0EEESR_NSO_INSP_7ScaleInELSS_0EEEST_EEEEEENS4_6LayoutISC_NS5_IJNSA_ILi0EEESX_SX_EEEEENS5_IJNS4_10UnderscoreES10_S10_EEEEENS4_13SM90_TMA_LOADENS4_14ComposedLayoutINS4_7SwizzleILi3ELi4ELi3EEENS4_18smem_ptr_flag_bitsILi8EEENSW_INS5_IJNSA_ILi8EEENSA_ILi128EEEEEENS5_IJS1A_SB_EEEEEEEvNS4_8identityES13_S1E_vS1F_EENS_8epilogue10collective18CollectiveEpilogueINS1H_23Sm100TmaWarpSpecializedILi1ELi1ELi88ELb0ELb0EEEJSH_NS5_IJNSW_ISE_SB_EENSW_ISF_SB_EEEEESI_SJ_SI_SJ_NS1H_6fusion15FusionCallbacksIS1L_NS1P_17LinearCombinationISI_fSI_fLNS_15FloatRoundStyleE2EEESH_S1O_JEEENS4_5SM1004TMEM4LOAD25SM100_TMEM_LOAD_16dp32b8xES13_NS14_INS15_ILi0ELi4ELi3EEES18_NSW_INS5_IJS19_NSA_ILi16EEEEEENS5_IJS20_SB_EEEEEEENS4_39AutoVectorizingCopyWithAssumedAlignmentILi128EEENS4_14SM90_TMA_STOREES24_S26_S26_EEEvvEEEEvNT_6ParamsE,"a",@progbits
	.sectionflags	@""
	.align	4
.nv.constant0._ZN7cutlass13device_kernelINS_4gemm6kernel13GemmUniversalIN4cute5tupleIJiiiiEEENS1_10collective13CollectiveMmaINS1_35MainloopSm100TmaUmmaWarpSpecializedILi3ELi2ELi4ENS5_IJNS4_1CILi1EEESB_SB_EEEEENS5_IJNSA_ILi64EEENSA_ILi176EEENSA_ILi256EEEEEENS_12float_e4m3_tENS5_IJlSB_lEEESI_SJ_NS4_8TiledMMAINS4_8MMA_AtomIJNS4_10MMA_TraitsINS4_19SM100_MMA_F8F6F4_SSEJSI_SI_fSE_SF_NS4_17integral_constantINS4_4UMMA5MajorELSQ_0EEESR_NSO_INSP_7ScaleInELSS_0EEEST_EEEEEENS4_6LayoutISC_NS5_IJNSA_ILi0EEESX_SX_EEEEENS5_IJNS4_10UnderscoreES10_S10_EEEEENS4_13SM90_TMA_LOADENS4_14ComposedLayoutINS4_7SwizzleILi3ELi4ELi3EEENS4_18smem_ptr_flag_bitsILi8EEENSW_INS5_IJNSA_ILi8EEENSA_ILi128EEEEEENS5_IJS1A_SB_EEEEEEEvNS4_8identityES13_S1E_vS1F_EENS_8epilogue10collective18CollectiveEpilogueINS1H_23Sm100TmaWarpSpecializedILi1ELi1ELi88ELb0ELb0EEEJSH_NS5_IJNSW_ISE_SB_EENSW_ISF_SB_EEEEESI_SJ_SI_SJ_NS1H_6fusion15FusionCallbacksIS1L_NS1P_17LinearCombinationISI_fSI_fLNS_15FloatRoundStyleE2EEESH_S1O_JEEENS4_5SM1004TMEM4LOAD25SM100_TMEM_LOAD_16dp32b8xES13_NS14_INS15_ILi0ELi4ELi3EEES18_NSW_INS5_IJS19_NSA_ILi16EEEEEENS5_IJS20_SB_EEEEEEENS4_39AutoVectorizingCopyWithAssumedAlignmentILi128EEENS4_14SM90_TMA_STOREES24_S26_S26_EEEvvEEEEvNT_6ParamsE:
	.zero		2944


//--------------------- SYMBOLS --------------------------

	.type		.nv.reservedSmem.offset0,@object
	.size		.nv.reservedSmem.offset0,0x4
	.type		.nv.reservedSmem.cap,@object
	.size		.nv.reservedSmem.cap,0x4
	.type		__assertfail,@function
